//
// Generated by NVIDIA NVVM Compiler
//
// Compiler Build ID: CL-36424714
// Cuda compilation tools, release 13.0, V13.0.88
// Based on NVVM 20.0.0
//

.version 9.0
.target sm_100
.address_size 64

	// .globl	_Z12process_diagPiPKiiS1_iiii

.visible .entry _Z12process_diagPiPKiiS1_iiii(
	.param .u64 .ptr .align 1 _Z12process_diagPiPKiiS1_iiii_param_0,
	.param .u64 .ptr .align 1 _Z12process_diagPiPKiiS1_iiii_param_1,
	.param .u32 _Z12process_diagPiPKiiS1_iiii_param_2,
	.param .u64 .ptr .align 1 _Z12process_diagPiPKiiS1_iiii_param_3,
	.param .u32 _Z12process_diagPiPKiiS1_iiii_param_4,
	.param .u32 _Z12process_diagPiPKiiS1_iiii_param_5,
	.param .u32 _Z12process_diagPiPKiiS1_iiii_param_6,
	.param .u32 _Z12process_diagPiPKiiS1_iiii_param_7
)
{
	.reg .pred 	%p<5>;
	.reg .b32 	%r<23>;
	.reg .b64 	%rd<16>;

	ld.param.u64 	%rd1, [_Z12process_diagPiPKiiS1_iiii_param_0];
	ld.param.u64 	%rd2, [_Z12process_diagPiPKiiS1_iiii_param_1];
	ld.param.u32 	%r2, [_Z12process_diagPiPKiiS1_iiii_param_2];
	ld.param.u64 	%rd3, [_Z12process_diagPiPKiiS1_iiii_param_3];
	ld.param.u32 	%r3, [_Z12process_diagPiPKiiS1_iiii_param_5];
	ld.param.u32 	%r4, [_Z12process_diagPiPKiiS1_iiii_param_6];
	ld.param.u32 	%r5, [_Z12process_diagPiPKiiS1_iiii_param_7];
	mov.u32 	%r6, %ctaid.x;
	mov.u32 	%r7, %ntid.x;
	mov.u32 	%r8, %tid.x;
	mad.lo.s32 	%r1, %r6, %r7, %r8;
	setp.ge.s32 	%p1, %r1, %r5;
	@%p1 bra 	$L__BB0_2;
	cvta.to.global.u64 	%rd4, %rd2;
	cvta.to.global.u64 	%rd5, %rd1;
	cvta.to.global.u64 	%rd6, %rd3;
	not.b32 	%r9, %r3;
	sub.s32 	%r10, %r2, %r1;
	add.s32 	%r11, %r10, %r9;
	mul.wide.s32 	%rd7, %r11, 4;
	add.s64 	%rd8, %rd4, %rd7;
	ld.global.u32 	%r12, [%rd8];
	add.s32 	%r13, %r3, %r1;
	mul.wide.s32 	%rd9, %r13, 4;
	add.s64 	%rd10, %rd4, %rd9;
	ld.global.u32 	%r14, [%rd10];
	add.s32 	%r16, %r4, %r1;
	add.s32 	%r17, %r16, %r2;
	mul.wide.s32 	%rd11, %r17, 4;
	add.s64 	%rd12, %rd5, %rd11;
	ld.global.u32 	%r18, [%rd12];
	mul.wide.s32 	%rd13, %r16, 4;
	add.s64 	%rd14, %rd6, %rd13;
	ld.global.u32 	%r20, [%rd14];
	setp.eq.s32 	%p2, %r12, %r20;
	setp.gt.s32 	%p3, %r14, %r18;
	or.pred  	%p4, %p2, %p3;
	selp.b32 	%r21, %r18, %r14, %p4;
	add.s64 	%rd15, %rd5, %rd9;
	st.global.u32 	[%rd15], %r21;
	selp.b32 	%r22, %r14, %r18, %p4;
	st.global.u32 	[%rd12], %r22;
$L__BB0_2:
	ret;

}
	// .globl	_Z36semi_local_withoutif_prestored_leftsPKiiS0_iPiii
.visible .entry _Z36semi_local_withoutif_prestored_leftsPKiiS0_iPiii(
	.param .u64 .ptr .align 1 _Z36semi_local_withoutif_prestored_leftsPKiiS0_iPiii_param_0,
	.param .u32 _Z36semi_local_withoutif_prestored_leftsPKiiS0_iPiii_param_1,
	.param .u64 .ptr .align 1 _Z36semi_local_withoutif_prestored_leftsPKiiS0_iPiii_param_2,
	.param .u32 _Z36semi_local_withoutif_prestored_leftsPKiiS0_iPiii_param_3,
	.param .u64 .ptr .align 1 _Z36semi_local_withoutif_prestored_leftsPKiiS0_iPiii_param_4,
	.param .u32 _Z36semi_local_withoutif_prestored_leftsPKiiS0_iPiii_param_5,
	.param .u32 _Z36semi_local_withoutif_prestored_leftsPKiiS0_iPiii_param_6
)
{
	.reg .pred 	%p<62>;
	.reg .b32 	%r<215>;
	.reg .b64 	%rd<66>;

	ld.param.u64 	%rd5, [_Z36semi_local_withoutif_prestored_leftsPKiiS0_iPiii_param_0];
	ld.param.u32 	%r89, [_Z36semi_local_withoutif_prestored_leftsPKiiS0_iPiii_param_1];
	ld.param.u64 	%rd6, [_Z36semi_local_withoutif_prestored_leftsPKiiS0_iPiii_param_2];
	ld.param.u32 	%r90, [_Z36semi_local_withoutif_prestored_leftsPKiiS0_iPiii_param_3];
	ld.param.u64 	%rd7, [_Z36semi_local_withoutif_prestored_leftsPKiiS0_iPiii_param_4];
	ld.param.u32 	%r91, [_Z36semi_local_withoutif_prestored_leftsPKiiS0_iPiii_param_5];
	ld.param.u32 	%r92, [_Z36semi_local_withoutif_prestored_leftsPKiiS0_iPiii_param_6];
	cvta.to.global.u64 	%rd1, %rd6;
	cvta.to.global.u64 	%rd2, %rd7;
	sub.s32 	%r1, %r90, %r89;
	mov.u32 	%r2, %ctaid.x;
	mov.u32 	%r95, %ntid.x;
	mul.lo.s32 	%r3, %r2, %r95;
	mov.u32 	%r4, %tid.x;
	add.s32 	%r5, %r3, %r4;
	// begin inline asm
	mov.u32 %r93, %envreg2;
	// end inline asm
	cvt.u64.u32 	%rd8, %r93;
	// begin inline asm
	mov.u32 %r94, %envreg1;
	// end inline asm
	cvt.u64.u32 	%rd9, %r94;
	shl.b64 	%rd10, %rd9, 32;
	or.b64  	%rd3, %rd10, %rd8;
	setp.lt.s32 	%p1, %r91, 1;
	@%p1 bra 	$L__BB1_41;
	add.s32 	%r6, %r90, %r89;
	and.b32  	%r7, %r91, 7;
	setp.lt.u32 	%p2, %r91, 8;
	mov.b32 	%r192, 0;
	@%p2 bra 	$L__BB1_20;
	and.b32  	%r192, %r91, 2147483640;
	neg.s32 	%r190, %r192;
	add.s32 	%r97, %r4, %r92;
	add.s32 	%r189, %r97, %r3;
	shl.b32 	%r11, %r92, 3;
	shl.b32 	%r98, %r92, 1;
	add.s32 	%r188, %r5, %r98;
	mad.lo.s32 	%r187, %r92, 3, %r5;
	shl.b32 	%r99, %r92, 2;
	add.s32 	%r186, %r5, %r99;
	mad.lo.s32 	%r185, %r92, 5, %r5;
	mad.lo.s32 	%r184, %r92, 6, %r5;
	mad.lo.s32 	%r183, %r92, 7, %r5;
	mov.u32 	%r182, %r5;
$L__BB1_3:
	.pragma "nounroll";
	setp.ge.s32 	%p3, %r182, %r6;
	@%p3 bra 	$L__BB1_5;
	mul.wide.s32 	%rd11, %r182, 4;
	add.s64 	%rd12, %rd2, %rd11;
	st.global.u32 	[%rd12], %r182;
$L__BB1_5:
	setp.ge.s32 	%p4, %r189, %r6;
	@%p4 bra 	$L__BB1_7;
	mul.wide.s32 	%rd13, %r189, 4;
	add.s64 	%rd14, %rd2, %rd13;
	st.global.u32 	[%rd14], %r189;
$L__BB1_7:
	setp.ge.s32 	%p5, %r188, %r6;
	@%p5 bra 	$L__BB1_9;
	mul.wide.s32 	%rd15, %r188, 4;
	add.s64 	%rd16, %rd2, %rd15;
	st.global.u32 	[%rd16], %r188;
$L__BB1_9:
	setp.ge.s32 	%p6, %r187, %r6;
	@%p6 bra 	$L__BB1_11;
	mul.wide.s32 	%rd17, %r187, 4;
	add.s64 	%rd18, %rd2, %rd17;
	st.global.u32 	[%rd18], %r187;
$L__BB1_11:
	setp.ge.s32 	%p7, %r186, %r6;
	@%p7 bra 	$L__BB1_13;
	mul.wide.s32 	%rd19, %r186, 4;
	add.s64 	%rd20, %rd2, %rd19;
	st.global.u32 	[%rd20], %r186;
$L__BB1_13:
	setp.ge.s32 	%p8, %r185, %r6;
	@%p8 bra 	$L__BB1_15;
	mul.wide.s32 	%rd21, %r185, 4;
	add.s64 	%rd22, %rd2, %rd21;
	st.global.u32 	[%rd22], %r185;
$L__BB1_15:
	setp.ge.s32 	%p9, %r184, %r6;
	@%p9 bra 	$L__BB1_17;
	mul.wide.s32 	%rd23, %r184, 4;
	add.s64 	%rd24, %rd2, %rd23;
	st.global.u32 	[%rd24], %r184;
$L__BB1_17:
	setp.ge.s32 	%p10, %r183, %r6;
	@%p10 bra 	$L__BB1_19;
	mul.wide.s32 	%rd25, %r183, 4;
	add.s64 	%rd26, %rd2, %rd25;
	st.global.u32 	[%rd26], %r183;
$L__BB1_19:
	add.s32 	%r190, %r190, 8;
	add.s32 	%r189, %r189, %r11;
	add.s32 	%r188, %r188, %r11;
	add.s32 	%r187, %r187, %r11;
	add.s32 	%r186, %r186, %r11;
	add.s32 	%r185, %r185, %r11;
	add.s32 	%r184, %r184, %r11;
	add.s32 	%r183, %r183, %r11;
	add.s32 	%r182, %r182, %r11;
	setp.ne.s32 	%p11, %r190, 0;
	@%p11 bra 	$L__BB1_3;
$L__BB1_20:
	setp.eq.s32 	%p12, %r7, 0;
	@%p12 bra 	$L__BB1_41;
	and.b32  	%r37, %r91, 3;
	setp.lt.u32 	%p13, %r7, 4;
	@%p13 bra 	$L__BB1_31;
	mad.lo.s32 	%r38, %r192, %r92, %r5;
	setp.ge.s32 	%p14, %r38, %r6;
	@%p14 bra 	$L__BB1_24;
	mul.wide.s32 	%rd27, %r38, 4;
	add.s64 	%rd28, %rd2, %rd27;
	st.global.u32 	[%rd28], %r38;
$L__BB1_24:
	add.s32 	%r39, %r38, %r92;
	setp.ge.s32 	%p15, %r39, %r6;
	@%p15 bra 	$L__BB1_26;
	mul.wide.s32 	%rd29, %r39, 4;
	add.s64 	%rd30, %rd2, %rd29;
	st.global.u32 	[%rd30], %r39;
$L__BB1_26:
	add.s32 	%r40, %r39, %r92;
	setp.ge.s32 	%p16, %r40, %r6;
	@%p16 bra 	$L__BB1_28;
	mul.wide.s32 	%rd31, %r40, 4;
	add.s64 	%rd32, %rd2, %rd31;
	st.global.u32 	[%rd32], %r40;
$L__BB1_28:
	add.s32 	%r41, %r40, %r92;
	setp.ge.s32 	%p17, %r41, %r6;
	@%p17 bra 	$L__BB1_30;
	mul.wide.s32 	%rd33, %r41, 4;
	add.s64 	%rd34, %rd2, %rd33;
	st.global.u32 	[%rd34], %r41;
$L__BB1_30:
	add.s32 	%r192, %r192, 4;
$L__BB1_31:
	setp.eq.s32 	%p18, %r37, 0;
	@%p18 bra 	$L__BB1_41;
	setp.eq.s32 	%p19, %r37, 1;
	@%p19 bra 	$L__BB1_38;
	mad.lo.s32 	%r44, %r192, %r92, %r5;
	setp.ge.s32 	%p20, %r44, %r6;
	@%p20 bra 	$L__BB1_35;
	mul.wide.s32 	%rd35, %r44, 4;
	add.s64 	%rd36, %rd2, %rd35;
	st.global.u32 	[%rd36], %r44;
$L__BB1_35:
	add.s32 	%r45, %r44, %r92;
	setp.ge.s32 	%p21, %r45, %r6;
	@%p21 bra 	$L__BB1_37;
	mul.wide.s32 	%rd37, %r45, 4;
	add.s64 	%rd38, %rd2, %rd37;
	st.global.u32 	[%rd38], %r45;
$L__BB1_37:
	add.s32 	%r192, %r192, 2;
$L__BB1_38:
	and.b32  	%r100, %r91, 1;
	setp.eq.b32 	%p22, %r100, 1;
	not.pred 	%p23, %p22;
	@%p23 bra 	$L__BB1_41;
	mad.lo.s32 	%r48, %r192, %r92, %r5;
	setp.ge.s32 	%p24, %r48, %r6;
	@%p24 bra 	$L__BB1_41;
	mul.wide.s32 	%rd39, %r48, 4;
	add.s64 	%rd40, %rd2, %rd39;
	st.global.u32 	[%rd40], %r48;
$L__BB1_41:
	sub.s32 	%r102, %r5, %r89;
	setp.gt.s32 	%p25, %r102, -1;
	mov.b32 	%r194, 0;
	@%p25 bra 	$L__BB1_43;
	not.b32 	%r103, %r5;
	add.s32 	%r104, %r89, %r103;
	cvta.to.global.u64 	%rd41, %rd5;
	mul.wide.s32 	%rd42, %r104, 4;
	add.s64 	%rd43, %rd41, %rd42;
	ld.global.u32 	%r194, [%rd43];
$L__BB1_43:
	setp.ne.s64 	%p26, %rd3, 0;
	@%p26 bra 	$L__BB1_45;
	// begin inline asm
	trap;
	// end inline asm
$L__BB1_45:
	add.s64 	%rd4, %rd3, 4;
	barrier.sync 	0;
	mov.u32 	%r105, %tid.y;
	add.s32 	%r106, %r4, %r105;
	mov.u32 	%r107, %tid.z;
	or.b32  	%r51, %r106, %r107;
	setp.ne.s32 	%p27, %r51, 0;
	@%p27 bra 	$L__BB1_48;
	mov.u32 	%r110, %nctaid.x;
	mov.u32 	%r111, %nctaid.y;
	mul.lo.s32 	%r112, %r110, %r111;
	mov.u32 	%r113, %nctaid.z;
	mul.lo.s32 	%r114, %r112, %r113;
	mov.u32 	%r115, %ctaid.y;
	add.s32 	%r116, %r2, %r115;
	mov.u32 	%r117, %ctaid.z;
	neg.s32 	%r118, %r117;
	setp.eq.s32 	%p28, %r116, %r118;
	sub.s32 	%r119, -2147483647, %r114;
	selp.b32 	%r109, %r119, 1, %p28;
	// begin inline asm
	atom.add.release.gpu.u32 %r108,[%rd4],%r109;
	// end inline asm
$L__BB1_47:
	// begin inline asm
	ld.acquire.gpu.u32 %r120,[%rd4];
	// end inline asm
	xor.b32  	%r121, %r120, %r108;
	setp.gt.s32 	%p29, %r121, -1;
	@%p29 bra 	$L__BB1_47;
$L__BB1_48:
	barrier.sync 	0;
	setp.lt.s32 	%p30, %r89, 2;
	mov.b32 	%r206, 0;
	mov.u32 	%r205, %r5;
	@%p30 bra 	$L__BB1_58;
	mov.u32 	%r124, %nctaid.x;
	mov.u32 	%r125, %nctaid.y;
	mul.lo.s32 	%r126, %r124, %r125;
	mov.u32 	%r127, %nctaid.z;
	mul.lo.s32 	%r128, %r126, %r127;
	mov.u32 	%r129, %ctaid.y;
	add.s32 	%r130, %r2, %r129;
	mov.u32 	%r131, %ctaid.z;
	neg.s32 	%r132, %r131;
	setp.eq.s32 	%p31, %r130, %r132;
	sub.s32 	%r133, -2147483647, %r128;
	selp.b32 	%r53, %r133, 1, %p31;
	mov.b32 	%r206, 0;
	mov.u32 	%r197, %r89;
	mov.u32 	%r205, %r5;
$L__BB1_50:
	setp.ge.s32 	%p32, %r5, %r89;
	add.s32 	%r60, %r197, -1;
	setp.lt.s32 	%p33, %r5, %r60;
	or.pred  	%p34, %p32, %p33;
	@%p34 bra 	$L__BB1_52;
	add.s32 	%r134, %r206, %r89;
	mul.wide.s32 	%rd46, %r134, 4;
	add.s64 	%rd47, %rd2, %rd46;
	ld.global.u32 	%r135, [%rd47];
	mul.wide.s32 	%rd48, %r206, 4;
	add.s64 	%rd49, %rd1, %rd48;
	ld.global.u32 	%r137, [%rd49];
	setp.ne.s32 	%p35, %r194, %r137;
	setp.le.s32 	%p36, %r205, %r135;
	and.pred  	%p37, %p35, %p36;
	selp.b32 	%r61, %r205, %r135, %p37;
	selp.b32 	%r138, %r135, %r205, %p37;
	st.global.u32 	[%rd47], %r138;
	add.s32 	%r206, %r206, 1;
	mov.u32 	%r205, %r61;
$L__BB1_52:
	setp.ne.s64 	%p38, %rd3, 0;
	@%p38 bra 	$L__BB1_54;
	// begin inline asm
	trap;
	// end inline asm
$L__BB1_54:
	setp.ne.s32 	%p39, %r51, 0;
	barrier.sync 	0;
	@%p39 bra 	$L__BB1_57;
	// begin inline asm
	atom.add.release.gpu.u32 %r139,[%rd4],%r53;
	// end inline asm
$L__BB1_56:
	// begin inline asm
	ld.acquire.gpu.u32 %r141,[%rd4];
	// end inline asm
	xor.b32  	%r142, %r141, %r139;
	setp.gt.s32 	%p40, %r142, -1;
	@%p40 bra 	$L__BB1_56;
$L__BB1_57:
	barrier.sync 	0;
	setp.gt.u32 	%p41, %r197, 2;
	mov.u32 	%r197, %r60;
	@%p41 bra 	$L__BB1_50;
$L__BB1_58:
	setp.gt.u32 	%p42, %r1, 2147483646;
	@%p42 bra 	$L__BB1_68;
	mov.u32 	%r144, %nctaid.x;
	mov.u32 	%r145, %nctaid.y;
	mul.lo.s32 	%r146, %r144, %r145;
	mov.u32 	%r147, %nctaid.z;
	mul.lo.s32 	%r148, %r146, %r147;
	mov.u32 	%r149, %ctaid.y;
	add.s32 	%r150, %r2, %r149;
	mov.u32 	%r151, %ctaid.z;
	neg.s32 	%r152, %r151;
	setp.eq.s32 	%p43, %r150, %r152;
	sub.s32 	%r153, -2147483647, %r148;
	selp.b32 	%r56, %r153, 1, %p43;
	mov.b32 	%r202, 0;
$L__BB1_60:
	setp.ge.s32 	%p44, %r5, %r89;
	@%p44 bra 	$L__BB1_62;
	add.s32 	%r154, %r206, %r89;
	mul.wide.s32 	%rd52, %r154, 4;
	add.s64 	%rd53, %rd2, %rd52;
	ld.global.u32 	%r155, [%rd53];
	mul.wide.s32 	%rd54, %r206, 4;
	add.s64 	%rd55, %rd1, %rd54;
	ld.global.u32 	%r157, [%rd55];
	setp.ne.s32 	%p45, %r194, %r157;
	setp.le.s32 	%p46, %r205, %r155;
	and.pred  	%p47, %p45, %p46;
	selp.b32 	%r69, %r205, %r155, %p47;
	selp.b32 	%r158, %r155, %r205, %p47;
	st.global.u32 	[%rd53], %r158;
	add.s32 	%r206, %r206, 1;
	mov.u32 	%r205, %r69;
$L__BB1_62:
	setp.ne.s64 	%p48, %rd3, 0;
	@%p48 bra 	$L__BB1_64;
	// begin inline asm
	trap;
	// end inline asm
$L__BB1_64:
	setp.ne.s32 	%p49, %r51, 0;
	barrier.sync 	0;
	@%p49 bra 	$L__BB1_67;
	// begin inline asm
	atom.add.release.gpu.u32 %r159,[%rd4],%r56;
	// end inline asm
$L__BB1_66:
	// begin inline asm
	ld.acquire.gpu.u32 %r161,[%rd4];
	// end inline asm
	xor.b32  	%r162, %r161, %r159;
	setp.gt.s32 	%p50, %r162, -1;
	@%p50 bra 	$L__BB1_66;
$L__BB1_67:
	barrier.sync 	0;
	add.s32 	%r74, %r202, 1;
	setp.ne.s32 	%p51, %r202, %r1;
	mov.u32 	%r202, %r74;
	@%p51 bra 	$L__BB1_60;
$L__BB1_68:
	setp.lt.s32 	%p52, %r89, 2;
	@%p52 bra 	$L__BB1_78;
	add.s32 	%r209, %r89, -2;
	mov.u32 	%r163, %nctaid.x;
	mov.u32 	%r164, %nctaid.y;
	mul.lo.s32 	%r165, %r163, %r164;
	mov.u32 	%r166, %nctaid.z;
	mul.lo.s32 	%r167, %r165, %r166;
	mov.u32 	%r168, %ctaid.y;
	add.s32 	%r169, %r2, %r168;
	mov.u32 	%r170, %ctaid.z;
	neg.s32 	%r171, %r170;
	setp.eq.s32 	%p53, %r169, %r171;
	sub.s32 	%r172, -2147483647, %r167;
	selp.b32 	%r78, %r172, 1, %p53;
$L__BB1_70:
	setp.gt.s32 	%p54, %r5, %r209;
	@%p54 bra 	$L__BB1_72;
	add.s32 	%r173, %r206, %r89;
	mul.wide.s32 	%rd58, %r173, 4;
	add.s64 	%rd59, %rd2, %rd58;
	ld.global.u32 	%r174, [%rd59];
	mul.wide.s32 	%rd60, %r206, 4;
	add.s64 	%rd61, %rd1, %rd60;
	ld.global.u32 	%r176, [%rd61];
	setp.ne.s32 	%p55, %r194, %r176;
	setp.le.s32 	%p56, %r205, %r174;
	and.pred  	%p57, %p55, %p56;
	selp.b32 	%r82, %r205, %r174, %p57;
	selp.b32 	%r177, %r174, %r205, %p57;
	st.global.u32 	[%rd59], %r177;
	add.s32 	%r206, %r206, 1;
	mov.u32 	%r205, %r82;
$L__BB1_72:
	setp.ne.s64 	%p58, %rd3, 0;
	@%p58 bra 	$L__BB1_74;
	// begin inline asm
	trap;
	// end inline asm
$L__BB1_74:
	setp.ne.s32 	%p59, %r51, 0;
	barrier.sync 	0;
	@%p59 bra 	$L__BB1_77;
	// begin inline asm
	atom.add.release.gpu.u32 %r178,[%rd4],%r78;
	// end inline asm
$L__BB1_76:
	// begin inline asm
	ld.acquire.gpu.u32 %r180,[%rd4];
	// end inline asm
	xor.b32  	%r181, %r180, %r178;
	setp.gt.s32 	%p60, %r181, -1;
	@%p60 bra 	$L__BB1_76;
$L__BB1_77:
	barrier.sync 	0;
	add.s32 	%r87, %r209, -1;
	setp.ne.s32 	%p61, %r209, 0;
	mov.u32 	%r209, %r87;
	@%p61 bra 	$L__BB1_70;
$L__BB1_78:
	mul.wide.s32 	%rd64, %r5, 4;
	add.s64 	%rd65, %rd2, %rd64;
	st.global.u32 	[%rd65], %r205;
	ret;

}


// ===== COMPILED SASS (sm_100) =====

	.target	sm_100

	.elftype	@"ET_EXEC"


//--------------------- .note.nv.tkinfo           --------------------------
	.section	.note.nv.tkinfo,"",@"SHT_NOTE"
	.sectionflags	@"SHF_NOTE_NV_TKINFO"
	.tkinfo
        /*0018*/ 	.word	0x00000002
        /*0030*/ 	.string	""
        /*0030*/ 	.string	"ptxas"
        /*0030*/ 	.string	"Cuda compilation tools, release 13.0, V13.0.88"
        /*0030*/ 	.string	"Build cuda_13.0.r13.0/compiler.36424714_0"
        /*0030*/ 	.string	"-arch sm_100 -m 64 "



//--------------------- .note.nv.cuinfo           --------------------------
	.section	.note.nv.cuinfo,"",@"SHT_NOTE"
	.sectionflags	@"SHF_NOTE_NV_CUINFO"
        /*0018*/ 	.short	0x0002
        /*001a*/ 	.short	0x0064
        /*001c*/ 	.short	0x0082
	.zero		2


//--------------------- .nv.info                  --------------------------
	.section	.nv.info,"",@"SHT_CUDA_INFO"
	.align	4


	//----- nvinfo : EIATTR_REGCOUNT
	.align		4
        /*0000*/ 	.byte	0x04, 0x2f
        /*0002*/ 	.short	(.L_1 - .L_0)
	.align		4
.L_0:
        /*0004*/ 	.word	index@(_Z12process_diagPiPKiiS1_iiii)
        /*0008*/ 	.word	0x00000014


	//----- nvinfo : EIATTR_FRAME_SIZE
	.align		4
.L_1:
        /*000c*/ 	.byte	0x04, 0x11
        /*000e*/ 	.short	(.L_3 - .L_2)
	.align		4
.L_2:
        /*0010*/ 	.word	index@(_Z12process_diagPiPKiiS1_iiii)
        /*0014*/ 	.word	0x00000000


	//----- nvinfo : EIATTR_REGCOUNT
	.align		4
.L_3:
        /*0018*/ 	.byte	0x04, 0x2f
        /*001a*/ 	.short	(.L_5 - .L_4)
	.align		4
.L_4:
        /*001c*/ 	.word	index@(_Z36semi_local_withoutif_prestored_leftsPKiiS0_iPiii)
        /*0020*/ 	.word	0x00000020


	//----- nvinfo : EIATTR_FRAME_SIZE
	.align		4
.L_5:
        /*0024*/ 	.byte	0x04, 0x11
        /*0026*/ 	.short	(.L_7 - .L_6)
	.align		4
.L_6:
        /*0028*/ 	.word	index@(_Z36semi_local_withoutif_prestored_leftsPKiiS0_iPiii)
        /*002c*/ 	.word	0x00000000


	//----- nvinfo : EIATTR_MIN_STACK_SIZE
	.align		4
.L_7:
        /*0030*/ 	.byte	0x04, 0x12
        /*0032*/ 	.short	(.L_9 - .L_8)
	.align		4
.L_8:
        /*0034*/ 	.word	index@(_Z36semi_local_withoutif_prestored_leftsPKiiS0_iPiii)
        /*0038*/ 	.word	0x00000000


	//----- nvinfo : EIATTR_MIN_STACK_SIZE
	.align		4
.L_9:
        /*003c*/ 	.byte	0x04, 0x12
        /*003e*/ 	.short	(.L_11 - .L_10)
	.align		4
.L_10:
        /*0040*/ 	.word	index@(_Z12process_diagPiPKiiS1_iiii)
        /*0044*/ 	.word	0x00000000
.L_11:


//--------------------- .nv.compat                --------------------------
	.section	.nv.compat,"",@"SHT_CUDA_COMPAT_INFO"
	.align	4
        /*0000*/ 	.byte	0x02, 0x09, 0x00, 0x00, 0x02, 0x02, 0x01, 0x00, 0x02, 0x05, 0x05, 0x00, 0x03, 0x07, 0x01, 0x01
        /*0010*/ 	.byte	0x02, 0x03, 0x00, 0x00, 0x02, 0x06, 0x01, 0x00, 0x04, 0x0b, 0x08, 0x00, 0x09, 0x00, 0x00, 0x00
        /*0020*/ 	.byte	0x00, 0x00, 0x00, 0x00


//--------------------- .nv.info._Z36semi_local_withoutif_prestored_leftsPKiiS0_iPiii --------------------------
	.section	.nv.info._Z36semi_local_withoutif_prestored_leftsPKiiS0_iPiii,"",@"SHT_CUDA_INFO"
	.sectionflags	@""
	.align	4


	//----- nvinfo : EIATTR_CUDA_API_VERSION
	.align		4
        /*0000*/ 	.byte	0x04, 0x37
        /*0002*/ 	.short	(.L_13 - .L_12)
.L_12:
        /*0004*/ 	.word	0x00000082


	//----- nvinfo : EIATTR_KPARAM_INFO
	.align		4
.L_13:
        /*0008*/ 	.byte	0x04, 0x17
        /*000a*/ 	.short	(.L_15 - .L_14)
.L_14:
        /*000c*/ 	.word	0x00000000
        /*0010*/ 	.short	0x0006
        /*0012*/ 	.short	0x002c
        /*0014*/ 	.byte	0x00, 0xf0, 0x11, 0x00


	//----- nvinfo : EIATTR_KPARAM_INFO
	.align		4
.L_15:
        /*0018*/ 	.byte	0x04, 0x17
        /*001a*/ 	.short	(.L_17 - .L_16)
.L_16:
        /*001c*/ 	.word	0x00000000
        /*0020*/ 	.short	0x0005
        /*0022*/ 	.short	0x0028
        /*0024*/ 	.byte	0x00, 0xf0, 0x11, 0x00


	//----- nvinfo : EIATTR_KPARAM_INFO
	.align		4
.L_17:
        /*0028*/ 	.byte	0x04, 0x17
        /*002a*/ 	.short	(.L_19 - .L_18)
.L_18:
        /*002c*/ 	.word	0x00000000
        /*0030*/ 	.short	0x0004
        /*0032*/ 	.short	0x0020
        /*0034*/ 	.byte	0x00, 0xf5, 0x21, 0x00


	//----- nvinfo : EIATTR_KPARAM_INFO
	.align		4
.L_19:
        /*0038*/ 	.byte	0x04, 0x17
        /*003a*/ 	.short	(.L_21 - .L_20)
.L_20:
        /*003c*/ 	.word	0x00000000
        /*0040*/ 	.short	0x0003
        /*0042*/ 	.short	0x0018
        /*0044*/ 	.byte	0x00, 0xf0, 0x11, 0x00


	//----- nvinfo : EIATTR_KPARAM_INFO
	.align		4
.L_21:
        /*0048*/ 	.byte	0x04, 0x17
        /*004a*/ 	.short	(.L_23 - .L_22)
.L_22:
        /*004c*/ 	.word	0x00000000
        /*0050*/ 	.short	0x0002
        /*0052*/ 	.short	0x0010
        /*0054*/ 	.byte	0x00, 0xf5, 0x21, 0x00


	//----- nvinfo : EIATTR_KPARAM_INFO
	.align		4
.L_23:
        /*0058*/ 	.byte	0x04, 0x17
        /*005a*/ 	.short	(.L_25 - .L_24)
.L_24:
        /*005c*/ 	.word	0x00000000
        /*0060*/ 	.short	0x0001
        /*0062*/ 	.short	0x0008
        /*0064*/ 	.byte	0x00, 0xf0, 0x11, 0x00


	//----- nvinfo : EIATTR_KPARAM_INFO
	.align		4
.L_25:
        /*0068*/ 	.byte	0x04, 0x17
        /*006a*/ 	.short	(.L_27 - .L_26)
.L_26:
        /*006c*/ 	.word	0x00000000
        /*0070*/ 	.short	0x0000
        /*0072*/ 	.short	0x0000
        /*0074*/ 	.byte	0x00, 0xf5, 0x21, 0x00


	//----- nvinfo : EIATTR_SPARSE_MMA_MASK
	.align		4
.L_27:
        /*0078*/ 	.byte	0x03, 0x50
        /*007a*/ 	.short	0x0000


	//----- nvinfo : EIATTR_MAXREG_COUNT
	.align		4
        /*007c*/ 	.byte	0x03, 0x1b
        /*007e*/ 	.short	0x00ff


	//----- nvinfo : EIATTR_NUM_BARRIERS
	.align		4
        /*0080*/ 	.byte	0x02, 0x4c
        /*0082*/ 	.byte	0x01
	.zero		1


	//----- nvinfo : EIATTR_MERCURY_ISA_VERSION
	.align		4
        /*0084*/ 	.byte	0x03, 0x5f
        /*0086*/ 	.short	0x0101


	//----- nvinfo : EIATTR_INT_WARP_WIDE_INSTR_OFFSETS
	.align		4
        /*0088*/ 	.byte	0x04, 0x31
        /*008a*/ 	.short	(.L_29 - .L_28)


	//   ....[0]....
.L_28:
        /*008c*/ 	.word	0x00000a50


	//   ....[1]....
        /*0090*/ 	.word	0x00000b90


	//   ....[2]....
        /*0094*/ 	.word	0x00000fc0


	//   ....[3]....
        /*0098*/ 	.word	0x00001080


	//   ....[4]....
        /*009c*/ 	.word	0x00001460


	//   ....[5]....
        /*00a0*/ 	.word	0x00001520


	//   ....[6]....
        /*00a4*/ 	.word	0x000018f0


	//   ....[7]....
        /*00a8*/ 	.word	0x000019b0


	//----- nvinfo : EIATTR_COOP_GROUP_MASK_REGIDS
	.align		4
.L_29:
        /*00ac*/ 	.byte	0x04, 0x29
        /*00ae*/ 	.short	(.L_31 - .L_30)


	//   ....[0]....
.L_30:
        /*00b0*/ 	.word	0xffffffff


	//   ....[1]....
        /*00b4*/ 	.word	0xffffffff


	//   ....[2]....
        /*00b8*/ 	.word	0xffffffff


	//   ....[3]....
        /*00bc*/ 	.word	0xffffffff


	//   ....[4]....
        /*00c0*/ 	.word	0xffffffff


	//   ....[5]....
        /*00c4*/ 	.word	0xffffffff


	//   ....[6]....
        /*00c8*/ 	.word	0xffffffff


	//   ....[7]....
        /*00cc*/ 	.word	0xffffffff


	//   ....[8]....
        /*00d0*/ 	.word	0x05000008


	//   ....[9]....
        /*00d4*/ 	.word	0x05000008


	//   ....[10]....
        /*00d8*/ 	.word	0x05000008


	//   ....[11]....
        /*00dc*/ 	.word	0x05000008


	//   ....[12]....
        /*00e0*/ 	.word	0x05000008


	//   ....[13]....
        /*00e4*/ 	.word	0x05000008


	//   ....[14]....
        /*00e8*/ 	.word	0x05000008


	//----- nvinfo : EIATTR_COOP_GROUP_INSTR_OFFSETS
	.align		4
.L_31:
        /*00ec*/ 	.byte	0x04, 0x28
        /*00ee*/ 	.short	(.L_33 - .L_32)


	//   ....[0]....
.L_32:
        /*00f0*/ 	.word	0x000009b0


	//   ....[1]....
        /*00f4*/ 	.word	0x00000c40


	//   ....[2]....
        /*00f8*/ 	.word	0x00000f80


	//   ....[3]....
        /*00fc*/ 	.word	0x00001130


	//   ....[4]....
        /*0100*/ 	.word	0x00001420


	//   ....[5]....
        /*0104*/ 	.word	0x000015d0


	//   ....[6]....
        /*0108*/ 	.word	0x000018b0


	//   ....[7]....
        /*010c*/ 	.word	0x00001a60


	//   ....[8]....
        /*0110*/ 	.word	0x00001b90


	//   ....[9]....
        /*0114*/ 	.word	0x00001c50


	//   ....[10]....
        /*0118*/ 	.word	0x00001d10


	//   ....[11]....
        /*011c*/ 	.word	0x00001dd0


	//   ....[12]....
        /*0120*/ 	.word	0x00001e90


	//   ....[13]....
        /*0124*/ 	.word	0x00001f50


	//   ....[14]....
        /*0128*/ 	.word	0x00002010


	//----- nvinfo : EIATTR_VRC_CTA_INIT_COUNT
	.align		4
.L_33:
        /*012c*/ 	.byte	0x02, 0x4a
	.zero		1
	.zero		1


	//----- nvinfo : EIATTR_EXIT_INSTR_OFFSETS
	.align		4
        /*0130*/ 	.byte	0x04, 0x1c
        /*0132*/ 	.short	(.L_35 - .L_34)


	//   ....[0]....
.L_34:
        /*0134*/ 	.word	0x00001ae0


	//----- nvinfo : EIATTR_CRS_STACK_SIZE
	.align		4
.L_35:
        /*0138*/ 	.byte	0x04, 0x1e
        /*013a*/ 	.short	(.L_37 - .L_36)
.L_36:
        /*013c*/ 	.word	0x00000000


	//----- nvinfo : EIATTR_CBANK_PARAM_SIZE
	.align		4
.L_37:
        /*0140*/ 	.byte	0x03, 0x19
        /*0142*/ 	.short	0x0030


	//----- nvinfo : EIATTR_PARAM_CBANK
	.align		4
        /*0144*/ 	.byte	0x04, 0x0a
        /*0146*/ 	.short	(.L_39 - .L_38)
	.align		4
.L_38:
        /*0148*/ 	.word	index@(.nv.constant0._Z36semi_local_withoutif_prestored_leftsPKiiS0_iPiii)
        /*014c*/ 	.short	0x0380
        /*014e*/ 	.short	0x0030


	//----- nvinfo : EIATTR_SW_WAR
	.align		4
.L_39:
        /*0150*/ 	.byte	0x04, 0x36
        /*0152*/ 	.short	(.L_41 - .L_40)
.L_40:
        /*0154*/ 	.word	0x00000008
.L_41:


//--------------------- .nv.info._Z12process_diagPiPKiiS1_iiii --------------------------
	.section	.nv.info._Z12process_diagPiPKiiS1_iiii,"",@"SHT_CUDA_INFO"
	.sectionflags	@""
	.align	4


	//----- nvinfo : EIATTR_CUDA_API_VERSION
	.align		4
        /*0000*/ 	.byte	0x04, 0x37
        /*0002*/ 	.short	(.L_43 - .L_42)
.L_42:
        /*0004*/ 	.word	0x00000082


	//----- nvinfo : EIATTR_KPARAM_INFO
	.align		4
.L_43:
        /*0008*/ 	.byte	0x04, 0x17
        /*000a*/ 	.short	(.L_45 - .L_44)
.L_44:
        /*000c*/ 	.word	0x00000000
        /*0010*/ 	.short	0x0007
        /*0012*/ 	.short	0x002c
        /*0014*/ 	.byte	0x00, 0xf0, 0x11, 0x00


	//----- nvinfo : EIATTR_KPARAM_INFO
	.align		4
.L_45:
        /*0018*/ 	.byte	0x04, 0x17
        /*001a*/ 	.short	(.L_47 - .L_46)
.L_46:
        /*001c*/ 	.word	0x00000000
        /*0020*/ 	.short	0x0006
        /*0022*/ 	.short	0x0028
        /*0024*/ 	.byte	0x00, 0xf0, 0x11, 0x00


	//----- nvinfo : EIATTR_KPARAM_INFO
	.align		4
.L_47:
        /*0028*/ 	.byte	0x04, 0x17
        /*002a*/ 	.short	(.L_49 - .L_48)
.L_48:
        /*002c*/ 	.word	0x00000000
        /*0030*/ 	.short	0x0005
        /*0032*/ 	.short	0x0024
        /*0034*/ 	.byte	0x00, 0xf0, 0x11, 0x00


	//----- nvinfo : EIATTR_KPARAM_INFO
	.align		4
.L_49:
        /*0038*/ 	.byte	0x04, 0x17
        /*003a*/ 	.short	(.L_51 - .L_50)
.L_50:
        /*003c*/ 	.word	0x00000000
        /*0040*/ 	.short	0x0004
        /*0042*/ 	.short	0x0020
        /*0044*/ 	.byte	0x00, 0xf0, 0x11, 0x00


	//----- nvinfo : EIATTR_KPARAM_INFO
	.align		4
.L_51:
        /*0048*/ 	.byte	0x04, 0x17
        /*004a*/ 	.short	(.L_53 - .L_52)
.L_52:
        /*004c*/ 	.word	0x00000000
        /*0050*/ 	.short	0x0003
        /*0052*/ 	.short	0x0018
        /*0054*/ 	.byte	0x00, 0xf5, 0x21, 0x00


	//----- nvinfo : EIATTR_KPARAM_INFO
	.align		4
.L_53:
        /*0058*/ 	.byte	0x04, 0x17
        /*005a*/ 	.short	(.L_55 - .L_54)
.L_54:
        /*005c*/ 	.word	0x00000000
        /*0060*/ 	.short	0x0002
        /*0062*/ 	.short	0x0010
        /*0064*/ 	.byte	0x00, 0xf0, 0x11, 0x00


	//----- nvinfo : EIATTR_KPARAM_INFO
	.align		4
.L_55:
        /*0068*/ 	.byte	0x04, 0x17
        /*006a*/ 	.short	(.L_57 - .L_56)
.L_56:
        /*006c*/ 	.word	0x00000000
        /*0070*/ 	.short	0x0001
        /*0072*/ 	.short	0x0008
        /*0074*/ 	.byte	0x00, 0xf5, 0x21, 0x00


	//----- nvinfo : EIATTR_KPARAM_INFO
	.align		4
.L_57:
        /*0078*/ 	.byte	0x04, 0x17
        /*007a*/ 	.short	(.L_59 - .L_58)
.L_58:
        /*007c*/ 	.word	0x00000000
        /*0080*/ 	.short	0x0000
        /*0082*/ 	.short	0x0000
        /*0084*/ 	.byte	0x00, 0xf5, 0x21, 0x00


	//----- nvinfo : EIATTR_SPARSE_MMA_MASK
	.align		4
.L_59:
        /*0088*/ 	.byte	0x03, 0x50
        /*008a*/ 	.short	0x0000


	//----- nvinfo : EIATTR_MAXREG_COUNT
	.align		4
        /*008c*/ 	.byte	0x03, 0x1b
        /*008e*/ 	.short	0x00ff


	//----- nvinfo : EIATTR_MERCURY_ISA_VERSION
	.align		4
        /*0090*/ 	.byte	0x03, 0x5f
        /*0092*/ 	.short	0x0101


	//----- nvinfo : EIATTR_VRC_CTA_INIT_COUNT
	.align		4
        /*0094*/ 	.byte	0x02, 0x4a
	.zero		1
	.zero		1


	//----- nvinfo : EIATTR_EXIT_INSTR_OFFSETS
	.align		4
        /*0098*/ 	.byte	0x04, 0x1c
        /*009a*/ 	.short	(.L_61 - .L_60)


	//   ....[0]....
.L_60:
        /*009c*/ 	.word	0x00000070


	//   ....[1]....
        /*00a0*/ 	.word	0x00000230


	//----- nvinfo : EIATTR_CBANK_PARAM_SIZE
	.align		4
.L_61:
        /*00a4*/ 	.byte	0x03, 0x19
        /*00a6*/ 	.short	0x0030


	//----- nvinfo : EIATTR_PARAM_CBANK
	.align		4
        /*00a8*/ 	.byte	0x04, 0x0a
        /*00aa*/ 	.short	(.L_63 - .L_62)
	.align		4
.L_62:
        /*00ac*/ 	.word	index@(.nv.constant0._Z12process_diagPiPKiiS1_iiii)
        /*00b0*/ 	.short	0x0380
        /*00b2*/ 	.short	0x0030


	//----- nvinfo : EIATTR_SW_WAR
	.align		4
.L_63:
        /*00b4*/ 	.byte	0x04, 0x36
        /*00b6*/ 	.short	(.L_65 - .L_64)
.L_64:
        /*00b8*/ 	.word	0x00000008
.L_65:


//--------------------- .nv.callgraph             --------------------------
	.section	.nv.callgraph,"",@"SHT_CUDA_CALLGRAPH"
	.align	4
	.sectionentsize	8
	.align		4
        /*0000*/ 	.word	0x00000000
	.align		4
        /*0004*/ 	.word	0xffffffff
	.align		4
        /*0008*/ 	.word	0x00000000
	.align		4
        /*000c*/ 	.word	0xfffffffe
	.align		4
        /*0010*/ 	.word	0x00000000
	.align		4
        /*0014*/ 	.word	0xfffffffd
	.align		4
        /*0018*/ 	.word	0x00000000
	.align		4
        /*001c*/ 	.word	0xfffffffc


//--------------------- .text._Z36semi_local_withoutif_prestored_leftsPKiiS0_iPiii --------------------------
	.section	.text._Z36semi_local_withoutif_prestored_leftsPKiiS0_iPiii,"ax",@progbits
	.align	128
        .global         _Z36semi_local_withoutif_prestored_leftsPKiiS0_iPiii
        .type           _Z36semi_local_withoutif_prestored_leftsPKiiS0_iPiii,@function
        .size           _Z36semi_local_withoutif_prestored_leftsPKiiS0_iPiii,(.L_x_68 - _Z36semi_local_withoutif_prestored_leftsPKiiS0_iPiii)
        .other          _Z36semi_local_withoutif_prestored_leftsPKiiS0_iPiii,@"STO_CUDA_ENTRY STV_DEFAULT"
_Z36semi_local_withoutif_prestored_leftsPKiiS0_iPiii:
.text._Z36semi_local_withoutif_prestored_leftsPKiiS0_iPiii:
[----:B------:R-:W-:Y:S01]  /*0000*/  LDC R1, c[0x0][0x37c] ;  /* 0x0000df00ff017b82 */ /* 0x000fe20000000800 */
[----:B------:R-:W0:Y:S07]  /*0010*/  S2R R0, SR_TID.X ;  /* 0x0000000000007919 */ /* 0x000e2e0000002100 */
[----:B------:R-:W1:Y:S01]  /*0020*/  S2UR UR12, SR_CTAID.X ;  /* 0x00000000000c79c3 */ /* 0x000e620000002500 */
[----:B------:R-:W2:Y:S01]  /*0030*/  LDCU UR7, c[0x0][0x3a8] ;  /* 0x00007500ff0777ac */ /* 0x000ea20008000800 */
[----:B------:R-:W1:Y:S01]  /*0040*/  LDCU UR5, c[0x0][0x360] ;  /* 0x00006c00ff0577ac */ /* 0x000e620008000800 */
[----:B------:R-:W-:-:S05]  /*0050*/  CS2R.32 R13, SR_CgaSize ;  /* 0x00000000000d7805 */ /* 0x000fca0000008a00 */
[----:B------:R-:W-:-:S05]  /*0060*/  IMAD R13, R13, -0xa0, RZ ;  /* 0xffffff600d0d7824 */ /* 0x000fca00078e02ff */
[----:B------:R-:W-:-:S14]  /*0070*/  R2UR UR13, R13 ;  /* 0x000000000d0d72ca */ /* 0x000fdc00000e0000 */
[----:B------:R-:W3:Y:S01]  /*0080*/  LDCU UR13, c[0x0][UR13+0x258] ;  /* 0x00004b000d0d77ac */ /* 0x000ee20008000800 */
[----:B------:R-:W-:-:S05]  /*0090*/  CS2R.32 R13, SR_CgaSize ;  /* 0x00000000000d7805 */ /* 0x000fca0000008a00 */
[----:B------:R-:W-:-:S05]  /*00a0*/  IMAD R13, R13, -0xa0, RZ ;  /* 0xffffff600d0d7824 */ /* 0x000fca00078e02ff */
[----:B------:R-:W-:-:S14]  /*00b0*/  R2UR UR14, R13 ;  /* 0x000000000d0e72ca */ /* 0x000fdc00000e0000 */
[----:B------:R-:W4:Y:S01]  /*00c0*/  LDCU UR14, c[0x0][UR14+0x254] ;  /* 0x00004a800e0e77ac */ /* 0x000f220008000800 */
[----:B------:R-:W0:Y:S01]  /*00d0*/  LDCU.64 UR10, c[0x0][0x358] ;  /* 0x00006b00ff0a77ac */ /* 0x000e220008000a00 */
[----:B--2---:R-:W-:Y:S02]  /*00e0*/  UISETP.GE.AND UP0, UPT, UR7, 0x1, UPT ;  /* 0x000000010700788c */ /* 0x004fe4000bf06270 */
[----:B-1----:R-:W-:Y:S01]  /*00f0*/  UIMAD UR5, UR12, UR5, URZ ;  /* 0x000000050c0572a4 */ /* 0x002fe2000f8e02ff */
[----:B---3--:R-:W-:Y:S02]  /*0100*/  IMAD.U32 R12, RZ, RZ, UR13 ;  /* 0x0000000dff0c7e24 */ /* 0x008fe4000f8e00ff */
[----:B----4-:R-:W-:-:S03]  /*0110*/  IMAD.U32 R13, RZ, RZ, UR14 ;  /* 0x0000000eff0d7e24 */ /* 0x010fc6000f8e00ff */
[----:B0-----:R-:W-:Y:S01]  /*0120*/  VIADD R2, R0, UR5 ;  /* 0x0000000500027c36 */ /* 0x001fe20008000000 */
[----:B------:R-:W-:Y:S06]  /*0130*/  BRA.U !UP0, `(.L_x_0) ;  /* 0x0000000508cc7547 */ /* 0x000fec000b800000 */
[----:B------:R-:W0:Y:S01]  /*0140*/  LDCU UR6, c[0x0][0x398] ;  /* 0x00007300ff0677ac */ /* 0x000e220008000800 */
[----:B------:R-:W0:Y:S01]  /*0150*/  LDCU UR8, c[0x0][0x388] ;  /* 0x00007100ff0877ac */ /* 0x000e220008000800 */
[----:B------:R-:W-:Y:S02]  /*0160*/  UISETP.GE.U32.AND UP1, UPT, UR7, 0x8, UPT ;  /* 0x000000080700788c */ /* 0x000fe4000bf26070 */
[----:B------:R-:W-:Y:S01]  /*0170*/  ULOP3.LUT UR9, UR7, 0x7, URZ, 0xc0, !UPT ;  /* 0x0000000707097892 */ /* 0x000fe2000f8ec0ff */
[----:B------:R-:W-:-:S03]  /*0180*/  UMOV UR4, URZ ;  /* 0x000000ff00047c82 */ /* 0x000fc60008000000 */
[----:B------:R-:W-:Y:S02]  /*0190*/  UISETP.NE.AND UP0, UPT, UR9, URZ, UPT ;  /* 0x000000ff0900728c */ /* 0x000fe4000bf05270 */
[----:B0-----:R-:W-:Y:S01]  /*01a0*/  UIADD3 UR6, UPT, UPT, UR6, UR8, URZ ;  /* 0x0000000806067290 */ /* 0x001fe2000fffe0ff */
[----:B------:R-:W-:Y:S11]  /*01b0*/  BRA.U !UP1, `(.L_x_1) ;  /* 0x0000000109dc7547 */ /* 0x000ff6000b800000 */
[----:B------:R-:W0:Y:S01]  /*01c0*/  LDC R9, c[0x0][0x3ac] ;  /* 0x0000eb00ff097b82 */ /* 0x000e220000000800 */
[----:B------:R-:W-:Y:S01]  /*01d0*/  ULOP3.LUT UR4, UR7, 0x7ffffff8, URZ, 0xc0, !UPT ;  /* 0x7ffffff807047892 */ /* 0x000fe2000f8ec0ff */
[----:B------:R-:W-:-:S03]  /*01e0*/  MOV R26, R2 ;  /* 0x00000002001a7202 */ /* 0x000fc60000000f00 */
[----:B------:R-:W-:-:S03]  /*01f0*/  UIADD3 UR7, UPT, UPT, -UR4, URZ, URZ ;  /* 0x000000ff04077290 */ /* 0x000fc6000fffe1ff */
[----:B------:R-:W1:Y:S01]  /*0200*/  LDC R3, c[0x0][0x3ac] ;  /* 0x0000eb00ff037b82 */ /* 0x000e620000000800 */
[C---:B0-----:R-:W-:Y:S01]  /*0210*/  IADD3 R4, PT, PT, R9.reuse, UR5, R0 ;  /* 0x0000000509047c10 */ /* 0x041fe2000fffe000 */
[C-C-:B------:R-:W-:Y:S02]  /*0220*/  IMAD R6, R9.reuse, 0x2, R2.reuse ;  /* 0x0000000209067824 */ /* 0x140fe400078e0202 */
[C-C-:B------:R-:W-:Y:S02]  /*0230*/  IMAD R8, R9.reuse, 0x3, R2.reuse ;  /* 0x0000000309087824 */ /* 0x140fe400078e0202 */
[C-C-:B------:R-:W-:Y:S02]  /*0240*/  IMAD R10, R9.reuse, 0x4, R2.reuse ;  /* 0x00000004090a7824 */ /* 0x140fe400078e0202 */
[C-C-:B------:R-:W-:Y:S02]  /*0250*/  IMAD R5, R9.reuse, 0x5, R2.reuse ;  /* 0x0000000509057824 */ /* 0x140fe400078e0202 */
[----:B------:R-:W-:-:S02]  /*0260*/  IMAD R7, R9, 0x6, R2 ;  /* 0x0000000609077824 */ /* 0x000fc400078e0202 */
[----:B-1----:R-:W-:-:S07]  /*0270*/  IMAD R9, R9, 0x7, R2 ;  /* 0x0000000709097824 */ /* 0x002fce00078e0202 */
.L_x_2:
[----:B------:R-:W-:Y:S01]  /*0280*/  ISETP.GE.AND P2, PT, R26, UR6, PT ;  /* 0x000000061a007c0c */ /* 0x000fe2000bf46270 */
[----:B------:R-:W-:Y:S01]  /*0290*/  UIADD3 UR7, UPT, UPT, UR7, 0x8, URZ ;  /* 0x0000000807077890 */ /* 0x000fe2000fffe0ff */
[----:B------:R-:W-:Y:S02]  /*02a0*/  ISETP.GE.AND P1, PT, R4, UR6, PT ;  /* 0x0000000604007c0c */ /* 0x000fe4000bf26270 */
[----:B------:R-:W-:Y:S01]  /*02b0*/  ISETP.GE.AND P0, PT, R6, UR6, PT ;  /* 0x0000000606007c0c */ /* 0x000fe2000bf06270 */
[----:B------:R-:W-:Y:S01]  /*02c0*/  UISETP.NE.AND UP1, UPT, UR7, URZ, UPT ;  /* 0x000000ff0700728c */ /* 0x000fe2000bf25270 */
[----:B------:R-:W-:Y:S02]  /*02d0*/  ISETP.GE.AND P3, PT, R10, UR6, PT ;  /* 0x000000060a007c0c */ /* 0x000fe4000bf66270 */
[----:B------:R-:W-:Y:S02]  /*02e0*/  ISETP.GE.AND P4, PT, R5, UR6, PT ;  /* 0x0000000605007c0c */ /* 0x000fe4000bf86270 */
[----:B------:R-:W-:-:S02]  /*02f0*/  ISETP.GE.AND P5, PT, R7, UR6, PT ;  /* 0x0000000607007c0c */ /* 0x000fc4000bfa6270 */
[----:B------:R-:W-:Y:S01]  /*0300*/  ISETP.GE.AND P6, PT, R9, UR6, PT ;  /* 0x0000000609007c0c */ /* 0x000fe2000bfc6270 */
[----:B------:R-:W0:Y:S08]  /*0310*/  @!P2 LDC.64 R16, c[0x0][0x3a0] ;  /* 0x0000e800ff10ab82 */ /* 0x000e300000000a00 */
[----:B------:R-:W1:Y:S08]  /*0320*/  @!P1 LDC.64 R14, c[0x0][0x3a0] ;  /* 0x0000e800ff0e9b82 */ /* 0x000e700000000a00 */
[----:B------:R-:W2:Y:S01]  /*0330*/  @!P0 LDC.64 R24, c[0x0][0x3a0] ;  /* 0x0000e800ff188b82 */ /* 0x000ea20000000a00 */
[----:B0-----:R-:W-:-:S07]  /*0340*/  @!P2 IMAD.WIDE R16, R26, 0x4, R16 ;  /* 0x000000041a10a825 */ /* 0x001fce00078e0210 */
[----:B------:R-:W0:Y:S01]  /*0350*/  @!P4 LDC.64 R20, c[0x0][0x3a0] ;  /* 0x0000e800ff14cb82 */ /* 0x000e220000000a00 */
[----:B------:R3:W-:Y:S01]  /*0360*/  @!P2 STG.E desc[UR10][R16.64], R26 ;  /* 0x0000001a1000a986 */ /* 0x0007e2000c10190a */
[----:B------:R-:W-:Y:S01]  /*0370*/  ISETP.GE.AND P2, PT, R8, UR6, PT ;  /* 0x0000000608007c0c */ /* 0x000fe2000bf46270 */
[----:B-1----:R-:W-:-:S05]  /*0380*/  @!P1 IMAD.WIDE R28, R4, 0x4, R14 ;  /* 0x00000004041c9825 */ /* 0x002fca00078e020e */
[----:B------:R-:W1:Y:S01]  /*0390*/  @!P5 LDC.64 R18, c[0x0][0x3a0] ;  /* 0x0000e800ff12db82 */ /* 0x000e620000000a00 */
[----:B------:R4:W-:Y:S01]  /*03a0*/  @!P1 STG.E desc[UR10][R28.64], R4 ;  /* 0x000000041c009986 */ /* 0x0009e2000c10190a */
[----:B--2---:R-:W-:-:S06]  /*03b0*/  @!P0 IMAD.WIDE R24, R6, 0x4, R24 ;  /* 0x0000000406188825 */ /* 0x004fcc00078e0218 */
[----:B------:R-:W2:Y:S01]  /*03c0*/  @!P3 LDC.64 R14, c[0x0][0x3a0] ;  /* 0x0000e800ff0ebb82 */ /* 0x000ea20000000a00 */
[----:B---3--:R-:W-:Y:S01]  /*03d0*/  IMAD R26, R3, 0x8, R26 ;  /* 0x00000008031a7824 */ /* 0x008fe200078e021a */
[----:B------:R3:W-:Y:S06]  /*03e0*/  @!P0 STG.E desc[UR10][R24.64], R6 ;  /* 0x0000000618008986 */ /* 0x0007ec000c10190a */
[----:B------:R-:W5:Y:S01]  /*03f0*/  @!P2 LDC.64 R22, c[0x0][0x3a0] ;  /* 0x0000e800ff16ab82 */ /* 0x000f620000000a00 */
[----:B0-----:R-:W-:Y:S01]  /*0400*/  @!P4 IMAD.WIDE R20, R5, 0x4, R20 ;  /* 0x000000040514c825 */ /* 0x001fe200078e0214 */
[----:B----4-:R-:W-:-:S06]  /*0410*/  LEA R4, R3, R4, 0x3 ;  /* 0x0000000403047211 */ /* 0x010fcc00078e18ff */
[----:B------:R-:W0:Y:S01]  /*0420*/  @!P6 LDC.64 R16, c[0x0][0x3a0] ;  /* 0x0000e800ff10eb82 */ /* 0x000e220000000a00 */
[----:B-1----:R-:W-:-:S04]  /*0430*/  @!P5 IMAD.WIDE R18, R7, 0x4, R18 ;  /* 0x000000040712d825 */ /* 0x002fc800078e0212 */
[----:B---3--:R-:W-:Y:S02]  /*0440*/  IMAD R6, R3, 0x8, R6 ;  /* 0x0000000803067824 */ /* 0x008fe400078e0206 */
[----:B--2---:R-:W-:-:S04]  /*0450*/  @!P3 IMAD.WIDE R14, R10, 0x4, R14 ;  /* 0x000000040a0eb825 */ /* 0x004fc800078e020e */
[----:B-----5:R-:W-:-:S05]  /*0460*/  @!P2 IMAD.WIDE R22, R8, 0x4, R22 ;  /* 0x000000040816a825 */ /* 0x020fca00078e0216 */
[----:B------:R1:W-:Y:S01]  /*0470*/  @!P2 STG.E desc[UR10][R22.64], R8 ;  /* 0x000000081600a986 */ /* 0x0003e2000c10190a */
[----:B0-----:R-:W-:-:S03]  /*0480*/  @!P6 IMAD.WIDE R16, R9, 0x4, R16 ;  /* 0x000000040910e825 */ /* 0x001fc600078e0210 */
[----:B------:R0:W-:Y:S04]  /*0490*/  @!P3 STG.E desc[UR10][R14.64], R10 ;  /* 0x0000000a0e00b986 */ /* 0x0001e8000c10190a */
[----:B------:R2:W-:Y:S04]  /*04a0*/  @!P4 STG.E desc[UR10][R20.64], R5 ;  /* 0x000000051400c986 */ /* 0x0005e8000c10190a */
[----:B------:R3:W-:Y:S01]  /*04b0*/  @!P5 STG.E desc[UR10][R18.64], R7 ;  /* 0x000000071200d986 */ /* 0x0007e2000c10190a */
[----:B-1----:R-:W-:-:S03]  /*04c0*/  IMAD R8, R3, 0x8, R8 ;  /* 0x0000000803087824 */ /* 0x002fc600078e0208 */
[----:B------:R1:W-:Y:S01]  /*04d0*/  @!P6 STG.E desc[UR10][R16.64], R9 ;  /* 0x000000091000e986 */ /* 0x0003e2000c10190a */
[C---:B0-----:R-:W-:Y:S01]  /*04e0*/  IMAD R10, R3.reuse, 0x8, R10 ;  /* 0x00000008030a7824 */ /* 0x041fe200078e020a */
[C---:B--2---:R-:W-:Y:S01]  /*04f0*/  LEA R5, R3.reuse, R5, 0x3 ;  /* 0x0000000503057211 */ /* 0x044fe200078e18ff */
[C---:B---3--:R-:W-:Y:S02]  /*0500*/  IMAD R7, R3.reuse, 0x8, R7 ;  /* 0x0000000803077824 */ /* 0x048fe400078e0207 */
[----:B-1----:R-:W-:Y:S01]  /*0510*/  IMAD R9, R3, 0x8, R9 ;  /* 0x0000000803097824 */ /* 0x002fe200078e0209 */
[----:B------:R-:W-:Y:S06]  /*0520*/  BRA.U UP1, `(.L_x_2) ;  /* 0xfffffffd01547547 */ /* 0x000fec000b83ffff */
.L_x_1:
[----:B------:R-:W-:Y:S05]  /*0530*/  BRA.U !UP0, `(.L_x_0) ;  /* 0x0000000108cc7547 */ /* 0x000fea000b800000 */
[----:B------:R-:W0:Y:S01]  /*0540*/  LDCU UR5, c[0x0][0x3a8] ;  /* 0x00007500ff0577ac */ /* 0x000e220008000800 */
[----:B------:R-:W-:Y:S02]  /*0550*/  UISETP.GE.U32.AND UP0, UPT, UR9, 0x4, UPT ;  /* 0x000000040900788c */ /* 0x000fe4000bf06070 */
[----:B0-----:R-:W-:-:S04]  /*0560*/  ULOP3.LUT UR7, UR5, 0x3, URZ, 0xc0, !UPT ;  /* 0x0000000305077892 */ /* 0x001fc8000f8ec0ff */
[----:B------:R-:W-:-:S03]  /*0570*/  UISETP.NE.AND UP1, UPT, UR7, URZ, UPT ;  /* 0x000000ff0700728c */ /* 0x000fc6000bf25270 */
[----:B------:R-:W-:Y:S08]  /*0580*/  BRA.U !UP0, `(.L_x_3) ;  /* 0x0000000108587547 */ /* 0x000ff0000b800000 */
[----:B------:R-:W0:Y:S02]  /*0590*/  LDC R4, c[0x0][0x3ac] ;  /* 0x0000eb00ff047b82 */ /* 0x000e240000000800 */
[----:B0-----:R-:W-:Y:S01]  /*05a0*/  IMAD R3, R4, UR4, R2 ;  /* 0x0000000404037c24 */ /* 0x001fe2000f8e0202 */
[----:B------:R-:W-:-:S03]  /*05b0*/  UIADD3 UR4, UPT, UPT, UR4, 0x4, URZ ;  /* 0x0000000404047890 */ /* 0x000fc6000fffe0ff */
[C---:B------:R-:W-:Y:S01]  /*05c0*/  IMAD.IADD R15, R3.reuse, 0x1, R4 ;  /* 0x00000001030f7824 */ /* 0x040fe200078e0204 */
[----:B------:R-:W-:-:S04]  /*05d0*/  ISETP.GE.AND P0, PT, R3, UR6, PT ;  /* 0x0000000603007c0c */ /* 0x000fc8000bf06270 */
[C---:B------:R-:W-:Y:S02]  /*05e0*/  IADD3 R17, PT, PT, R15.reuse, R4, RZ ;  /* 0x000000040f117210 */ /* 0x040fe40007ffe0ff */
[----:B------:R-:W-:Y:S02]  /*05f0*/  ISETP.GE.AND P1, PT, R15, UR6, PT ;  /* 0x000000060f007c0c */ /* 0x000fe4000bf26270 */
[C---:B------:R-:W-:Y:S01]  /*0600*/  ISETP.GE.AND P2, PT, R17.reuse, UR6, PT ;  /* 0x0000000611007c0c */ /* 0x040fe2000bf46270 */
[----:B------:R-:W-:-:S04]  /*0610*/  IMAD.IADD R19, R17, 0x1, R4 ;  /* 0x0000000111137824 */ /* 0x000fc800078e0204 */
[----:B------:R-:W0:Y:S01]  /*0620*/  @!P0 LDC.64 R4, c[0x0][0x3a0] ;  /* 0x0000e800ff048b82 */ /* 0x000e220000000a00 */
[----:B------:R-:W-:-:S07]  /*0630*/  ISETP.GE.AND P3, PT, R19, UR6, PT ;  /* 0x0000000613007c0c */ /* 0x000fce000bf66270 */
[----:B------:R-:W1:Y:S08]  /*0640*/  @!P1 LDC.64 R6, c[0x0][0x3a0] ;  /* 0x0000e800ff069b82 */ /* 0x000e700000000a00 */
[----:B------:R-:W2:Y:S08]  /*0650*/  @!P2 LDC.64 R8, c[0x0][0x3a0] ;  /* 0x0000e800ff08ab82 */ /* 0x000eb00000000a00 */
[----:B------:R-:W3:Y:S01]  /*0660*/  @!P3 LDC.64 R10, c[0x0][0x3a0] ;  /* 0x0000e800ff0abb82 */ /* 0x000ee20000000a00 */
[----:B0-----:R-:W-:-:S05]  /*0670*/  @!P0 IMAD.WIDE R4, R3, 0x4, R4 ;  /* 0x0000000403048825 */ /* 0x001fca00078e0204 */
[----:B------:R0:W-:Y:S01]  /*0680*/  @!P0 STG.E desc[UR10][R4.64], R3 ;  /* 0x0000000304008986 */ /* 0x0001e2000c10190a */
[----:B-1----:R-:W-:-:S05]  /*0690*/  @!P1 IMAD.WIDE R6, R15, 0x4, R6 ;  /* 0x000000040f069825 */ /* 0x002fca00078e0206 */
[----:B------:R0:W-:Y:S01]  /*06a0*/  @!P1 STG.E desc[UR10][R6.64], R15 ;  /* 0x0000000f06009986 */ /* 0x0001e2000c10190a */
[----:B--2---:R-:W-:-:S05]  /*06b0*/  @!P2 IMAD.WIDE R8, R17, 0x4, R8 ;  /* 0x000000041108a825 */ /* 0x004fca00078e0208 */
[----:B------:R0:W-:Y:S01]  /*06c0*/  @!P2 STG.E desc[UR10][R8.64], R17 ;  /* 0x000000110800a986 */ /* 0x0001e2000c10190a */
[----:B---3--:R-:W-:-:S05]  /*06d0*/  @!P3 IMAD.WIDE R10, R19, 0x4, R10 ;  /* 0x00000004130ab825 */ /* 0x008fca00078e020a */
[----:B------:R0:W-:Y:S02]  /*06e0*/  @!P3 STG.E desc[UR10][R10.64], R19 ;  /* 0x000000130a00b986 */ /* 0x0001e4000c10190a */
.L_x_3:
[----:B------:R-:W-:Y:S05]  /*06f0*/  BRA.U !UP1, `(.L_x_0) ;  /* 0x00000001095c7547 */ /* 0x000fea000b800000 */
[----:B------:R-:W-:Y:S02]  /*0700*/  UISETP.NE.AND UP0, UPT, UR7, 0x1, UPT ;  /* 0x000000010700788c */ /* 0x000fe4000bf05270 */
[----:B------:R-:W-:-:S04]  /*0710*/  ULOP3.LUT UR5, UR5, 0x1, URZ, 0xc0, !UPT ;  /* 0x0000000105057892 */ /* 0x000fc8000f8ec0ff */
[----:B------:R-:W-:-:S03]  /*0720*/  UISETP.NE.U32.AND UP1, UPT, UR5, 0x1, UPT ;  /* 0x000000010500788c */ /* 0x000fc6000bf25070 */
[----:B------:R-:W-:Y:S08]  /*0730*/  BRA.U !UP0, `(.L_x_4) ;  /* 0x0000000108307547 */ /* 0x000ff0000b800000 */
[----:B0-----:R-:W0:Y:S02]  /*0740*/  LDC R3, c[0x0][0x3ac] ;  /* 0x0000eb00ff037b82 */ /* 0x001e240000000800 */
[----:B0-----:R-:W-:Y:S01]  /*0750*/  IMAD R9, R3, UR4, R2 ;  /* 0x0000000403097c24 */ /* 0x001fe2000f8e0202 */
[----:B------:R-:W-:-:S03]  /*0760*/  UIADD3 UR4, UPT, UPT, UR4, 0x2, URZ ;  /* 0x0000000204047890 */ /* 0x000fc6000fffe0ff */
[C---:B------:R-:W-:Y:S01]  /*0770*/  IMAD.IADD R3, R9.reuse, 0x1, R3 ;  /* 0x0000000109037824 */ /* 0x040fe200078e0203 */
[----:B------:R-:W-:-:S04]  /*0780*/  ISETP.GE.AND P0, PT, R9, UR6, PT ;  /* 0x0000000609007c0c */ /* 0x000fc8000bf06270 */
[----:B------:R-:W-:-:S09]  /*0790*/  ISETP.GE.AND P1, PT, R3, UR6, PT ;  /* 0x0000000603007c0c */ /* 0x000fd2000bf26270 */
[----:B------:R-:W0:Y:S08]  /*07a0*/  @!P0 LDC.64 R4, c[0x0][0x3a0] ;  /* 0x0000e800ff048b82 */ /* 0x000e300000000a00 */
[----:B------:R-:W1:Y:S01]  /*07b0*/  @!P1 LDC.64 R6, c[0x0][0x3a0] ;  /* 0x0000e800ff069b82 */ /* 0x000e620000000a00 */
[----:B0-----:R-:W-:-:S05]  /*07c0*/  @!P0 IMAD.WIDE R4, R9, 0x4, R4 ;  /* 0x0000000409048825 */ /* 0x001fca00078e0204 */
[----:B------:R2:W-:Y:S01]  /*07d0*/  @!P0 STG.E desc[UR10][R4.64], R9 ;  /* 0x0000000904008986 */ /* 0x0005e2000c10190a */
[----:B-1----:R-:W-:-:S05]  /*07e0*/  @!P1 IMAD.WIDE R6, R3, 0x4, R6 ;  /* 0x0000000403069825 */ /* 0x002fca00078e0206 */
[----:B------:R2:W-:Y:S02]  /*07f0*/  @!P1 STG.E desc[UR10][R6.64], R3 ;  /* 0x0000000306009986 */ /* 0x0005e4000c10190a */
.L_x_4:
[----:B------:R-:W-:Y:S05]  /*0800*/  BRA.U UP1, `(.L_x_0) ;  /* 0x0000000101187547 */ /* 0x000fea000b800000 */
[----:B0-2---:R-:W0:Y:S02]  /*0810*/  LDC R3, c[0x0][0x3ac] ;  /* 0x0000eb00ff037b82 */ /* 0x005e240000000800 */
[----:B0-----:R-:W-:-:S05]  /*0820*/  IMAD R3, R3, UR4, R2 ;  /* 0x0000000403037c24 */ /* 0x001fca000f8e0202 */
[----:B------:R-:W-:-:S13]  /*0830*/  ISETP.GE.AND P0, PT, R3, UR6, PT ;  /* 0x0000000603007c0c */ /* 0x000fda000bf06270 */
[----:B------:R-:W0:Y:S02]  /*0840*/  @!P0 LDC.64 R4, c[0x0][0x3a0] ;  /* 0x0000e800ff048b82 */ /* 0x000e240000000a00 */
[----:B0-----:R-:W-:-:S05]  /*0850*/  @!P0 IMAD.WIDE R4, R3, 0x4, R4 ;  /* 0x0000000403048825 */ /* 0x001fca00078e0204 */
[----:B------:R1:W-:Y:S02]  /*0860*/  @!P0 STG.E desc[UR10][R4.64], R3 ;  /* 0x0000000304008986 */ /* 0x0003e4000c10190a */
.L_x_0:
[----:B------:R-:W0:Y:S01]  /*0870*/  LDCU UR4, c[0x0][0x388] ;  /* 0x00007100ff0477ac */ /* 0x000e220008000800 */
[----:B------:R-:W-:Y:S01]  /*0880*/  BSSY.RECONVERGENT B0, `(.L_x_5) ;  /* 0x000000b000007945 */ /* 0x000fe20003800200 */
[----:B012---:R-:W-:-:S05]  /*0890*/  IMAD.U32 R3, RZ, RZ, UR4 ;  /* 0x00000004ff037e24 */ /* 0x007fca000f8e00ff */
[----:B------:R-:W-:-:S04]  /*08a0*/  IADD3 R4, PT, PT, R2, -R3, RZ ;  /* 0x8000000302047210 */ /* 0x000fc80007ffe0ff */
[----:B------:R-:W-:Y:S01]  /*08b0*/  ISETP.GT.AND P0, PT, R4, -0x1, PT ;  /* 0xffffffff0400780c */ /* 0x000fe20003f04270 */
[----:B------:R-:W-:-:S12]  /*08c0*/  IMAD.MOV.U32 R4, RZ, RZ, RZ ;  /* 0x000000ffff047224 */ /* 0x000fd800078e00ff */
[----:B------:R-:W-:Y:S05]  /*08d0*/  @P0 BRA `(.L_x_6) ;  /* 0x0000000000140947 */ /* 0x000fea0003800000 */
[----:B------:R-:W0:Y:S01]  /*08e0*/  LDC.64 R4, c[0x0][0x380] ;  /* 0x0000e000ff047b82 */ /* 0x000e220000000a00 */
[----:B------:R-:W-:-:S05]  /*08f0*/  LOP3.LUT R6, RZ, R2, RZ, 0x33, !PT ;  /* 0x00000002ff067212 */ /* 0x000fca00078e33ff */
[----:B------:R-:W-:-:S04]  /*0900*/  IMAD.IADD R7, R6, 0x1, R3 ;  /* 0x0000000106077824 */ /* 0x000fc800078e0203 */
[----:B0-----:R-:W-:-:S06]  /*0910*/  IMAD.WIDE R4, R7, 0x4, R4 ;  /* 0x0000000407047825 */ /* 0x001fcc00078e0204 */
[----:B------:R0:W5:Y:S02]  /*0920*/  LDG.E R4, desc[UR10][R4.64] ;  /* 0x0000000a04047981 */ /* 0x000164000c1e1900 */
.L_x_6:
[----:B------:R-:W-:Y:S05]  /*0930*/  BSYNC.RECONVERGENT B0 ;  /* 0x0000000000007941 */ /* 0x000fea0003800200 */
.L_x_5:
[----:B------:R-:W-:-:S04]  /*0940*/  UISETP.NE.U32.AND UP0, UPT, UR13, URZ, UPT ;  /* 0x000000ff0d00728c */ /* 0x000fc8000bf05070 */
[----:B------:R-:W-:-:S09]  /*0950*/  UISETP.NE.AND.EX UP0, UPT, UR14, URZ, UPT, UP0 ;  /* 0x000000ff0e00728c */ /* 0x000fd2000bf05300 */
[----:B------:R-:W-:Y:S05]  /*0960*/  BRA.U UP0, `(.L_x_7) ;  /* 0x0000000100047547 */ /* 0x000fea000b800000 */
[----:B------:R-:W-:Y:S05]  /*0970*/  BPT.TRAP 0x1 ;  /* 0x000000040000795c */ /* 0x000fea0000300000 */
.L_x_7:
[----:B0-----:R-:W0:Y:S01]  /*0980*/  S2R R5, SR_TID.Y ;  /* 0x0000000000057919 */ /* 0x001e220000002200 */
[----:B------:R-:W-:Y:S01]  /*0990*/  BSSY B0, `(.L_x_8) ;  /* 0x0000028000007945 */ /* 0x000fe20003800000 */
[----:B------:R-:W1:Y:S01]  /*09a0*/  S2R R6, SR_TID.Z ;  /* 0x0000000000067919 */ /* 0x000e620000002300 */
[----:B------:R-:W-:Y:S01]  /*09b0*/  BAR.SYNC.DEFER_BLOCKING 0x0 ;  /* 0x0000000000007b1d */ /* 0x000fe20000010000 */
[----:B0-----:R-:W-:-:S04]  /*09c0*/  IADD3 R5, PT, PT, R0, R5, RZ ;  /* 0x0000000500057210 */ /* 0x001fc80007ffe0ff */
[----:B-1----:R-:W-:-:S13]  /*09d0*/  LOP3.LUT P0, R5, R5, RZ, R6, 0xfa, !PT ;  /* 0x000000ff05057212 */ /* 0x002fda000780fa06 */
[----:B------:R-:W-:Y:S05]  /*09e0*/  @P0 BRA `(.L_x_9) ;  /* 0x0000000000880947 */ /* 0x000fea0003800000 */
[----:B------:R-:W0:Y:S01]  /*09f0*/  LDCU UR4, c[0x0][0x370] ;  /* 0x00006e00ff0477ac */ /* 0x000e220008000800 */
[----:B------:R-:W1:Y:S01]  /*0a00*/  S2UR UR7, SR_CTAID.Y ;  /* 0x00000000000779c3 */ /* 0x000e620000002600 */
[----:B------:R-:W2:Y:S01]  /*0a10*/  S2R R7, SR_LANEID ;  /* 0x0000000000077919 */ /* 0x000ea20000000000 */
[----:B------:R-:W3:Y:S01]  /*0a20*/  LDCU UR5, c[0x0][0x374] ;  /* 0x00006e80ff0577ac */ /* 0x000ee20008000800 */
[----:B------:R-:W4:Y:S05]  /*0a30*/  LDCU UR6, c[0x0][0x378] ;  /* 0x00006f00ff0677ac */ /* 0x000f2a0008000800 */
[----:B------:R-:W4:Y:S01]  /*0a40*/  S2UR UR8, SR_CTAID.Z ;  /* 0x00000000000879c3 */ /* 0x000f220000002700 */
[----:B------:R-:W-:-:S02]  /*0a50*/  VOTEU.ANY UR15, UPT, PT ;  /* 0x00000000000f7886 */ /* 0x000fc400038e0100 */
[----:B------:R-:W2:Y:S01]  /*0a60*/  FLO.U32 R6, UR15 ;  /* 0x0000000f00067d00 */ /* 0x000ea200080e0000 */
[----:B0-----:R-:W-:-:S07]  /*0a70*/  UIADD3 UR9, UPT, UPT, URZ, -UR4, URZ ;  /* 0x80000004ff097290 */ /* 0x001fce000fffe0ff */
[----:B------:R-:W0:Y:S01]  /*0a80*/  POPC R0, UR15 ;  /* 0x0000000f00007d09 */ /* 0x000e220008000000 */
[----:B-1----:R-:W-:-:S03]  /*0a90*/  UIADD3 UR4, UPT, UPT, UR12, UR7, URZ ;  /* 0x000000070c047290 */ /* 0x002fc6000fffe0ff */
[----:B------:R-:W-:Y:S02]  /*0aa0*/  UMOV UR7, UR9 ;  /* 0x0000000900077c82 */ /* 0x000fe40008000000 */
[----:B---3--:R-:W-:Y:S02]  /*0ab0*/  UIMAD UR5, UR7, UR5, URZ ;  /* 0x00000005070572a4 */ /* 0x008fe4000f8e02ff */
[----:B----4-:R-:W-:Y:S01]  /*0ac0*/  UIADD3 UR8, UPT, UPT, -UR8, URZ, URZ ;  /* 0x000000ff08087290 */ /* 0x010fe2000fffe1ff */
[----:B--2---:R-:W-:-:S03]  /*0ad0*/  ISETP.EQ.U32.AND P0, PT, R6, R7, PT ;  /* 0x000000070600720c */ /* 0x004fc60003f02070 */
[----:B------:R-:W-:Y:S02]  /*0ae0*/  UISETP.NE.AND UP0, UPT, UR4, UR8, UPT ;  /* 0x000000080400728c */ /* 0x000fe4000bf05270 */
[----:B------:R-:W-:-:S04]  /*0af0*/  UIMAD UR4, UR6, UR5, -0x7fffffff ;  /* 0x80000001060474a4 */ /* 0x000fc8000f8e0205 */
[----:B------:R-:W-:-:S06]  /*0b00*/  USEL UR4, UR4, 0x1, !UP0 ;  /* 0x0000000104047887 */ /* 0x000fcc000c000000 */
[----:B0-----:R-:W-:Y:S01]  /*0b10*/  IMAD R7, R0, UR4, RZ ;  /* 0x0000000400077c24 */ /* 0x001fe2000f8e02ff */
[----:B------:R-:W-:Y:S06]  /*0b20*/  @P0 MEMBAR.ALL.GPU ;  /* 0x0000000000000992 */ /* 0x000fec000000a000 */
[----:B------:R-:W-:-:S00]  /*0b30*/  @P0 ERRBAR ;  /* 0x00000000000009ab */ /* 0x000fc00000000000 */
[----:B------:R-:W-:Y:S06]  /*0b40*/  @P0 CGAERRBAR ;  /* 0x00000000000005ab */ /* 0x000fec0000000000 */
[----:B------:R-:W2:Y:S01]  /*0b50*/  @P0 ATOM.E.ADD.STRONG.GPU PT, R7, desc[UR10][R12.64+0x4], R7 ;  /* 0x800004070c07098a */ /* 0x000ea200081ef10a */
[----:B------:R-:W0:Y:S02]  /*0b60*/  S2R R8, SR_LTMASK ;  /* 0x0000000000087919 */ /* 0x000e240000003900 */
[----:B0-----:R-:W-:-:S04]  /*0b70*/  LOP3.LUT R8, R8, UR15, RZ, 0xc0, !PT ;  /* 0x0000000f08087c12 */ /* 0x001fc8000f8ec0ff */
[----:B------:R-:W0:Y:S01]  /*0b80*/  POPC R9, R8 ;  /* 0x0000000800097309 */ /* 0x000e220000000000 */
[----:B--2---:R-:W0:Y:S02]  /*0b90*/  SHFL.IDX PT, R0, R7, R6, 0x1f ;  /* 0x00001f0607007589 */ /* 0x004e2400000e0000 */
[----:B0-----:R-:W-:-:S07]  /*0ba0*/  IMAD R0, R9, UR4, R0 ;  /* 0x0000000409007c24 */ /* 0x001fce000f8e0200 */
.L_x_10:
[----:B------:R-:W2:Y:S04]  /*0bb0*/  LD.E.STRONG.GPU R7, desc[UR10][R12.64+0x4] ;  /* 0x0000040a0c077980 */ /* 0x000ea8000c10f900 */
[----:B--2---:R-:W-:Y:S01]  /*0bc0*/  CCTL.IVALL ;  /* 0x00000000ff00798f */ /* 0x004fe20002000000 */
[----:B------:R-:W-:Y:S05]  /*0bd0*/  YIELD ;  /* 0x0000000000007946 */ /* 0x000fea0003800000 */
[----:B------:R-:W-:-:S04]  /*0be0*/  LOP3.LUT R7, R7, R0, RZ, 0x3c, !PT ;  /* 0x0000000007077212 */ /* 0x000fc800078e3cff */
[----:B------:R-:W-:-:S13]  /*0bf0*/  ISETP.GT.AND P0, PT, R7, -0x1, PT ;  /* 0xffffffff0700780c */ /* 0x000fda0003f04270 */
[----:B------:R-:W-:Y:S05]  /*0c00*/  @P0 BRA `(.L_x_10) ;  /* 0xfffffffc00e80947 */ /* 0x000fea000383ffff */
.L_x_9:
[----:B------:R-:W-:Y:S05]  /*0c10*/  BSYNC B0 ;  /* 0x0000000000007941 */ /* 0x000fea0003800000 */
.L_x_8:
[----:B------:R-:W-:-:S03]  /*0c20*/  UMOV UR4, 0xffffffff ;  /* 0xffffffff00047882 */ /* 0x000fc60000000000 */
[----:B------:R-:W-:Y:S05]  /*0c30*/  BRA.DIV UR4, `(.L_x_11) ;  /* 0x0000000e04b87947 */ /* 0x000fea000b800000 */
[----:B------:R-:W-:Y:S06]  /*0c40*/  BAR.SYNC.DEFER_BLOCKING 0x0 ;  /* 0x0000000000007b1d */ /* 0x000fec0000010000 */
.L_x_47:
[----:B------:R-:W0:Y:S01]  /*0c50*/  LDCU UR4, c[0x0][0x398] ;  /* 0x00007300ff0477ac */ /* 0x000e220008000800 */
[C---:B------:R-:W-:Y:S01]  /*0c60*/  ISETP.GE.AND P0, PT, R3.reuse, 0x2, PT ;  /* 0x000000020300780c */ /* 0x040fe20003f06270 */
[----:B------:R-:W-:Y:S01]  /*0c70*/  BSSY B0, `(.L_x_12) ;  /* 0x0000050000007945 */ /* 0x000fe20003800000 */
[----:B------:R-:W-:Y:S02]  /*0c80*/  IMAD.MOV.U32 R6, RZ, RZ, RZ ;  /* 0x000000ffff067224 */ /* 0x000fe400078e00ff */
[----:B------:R-:W-:Y:S01]  /*0c90*/  IMAD.MOV.U32 R0, RZ, RZ, R2 ;  /* 0x000000ffff007224 */ /* 0x000fe200078e0002 */
[----:B0-----:R-:W-:-:S08]  /*0ca0*/  IADD3 R7, PT, PT, -R3, UR4, RZ ;  /* 0x0000000403077c10 */ /* 0x001fd0000fffe1ff */
[----:B------:R-:W-:Y:S05]  /*0cb0*/  @!P0 BRA `(.L_x_13) ;  /* 0x00000004002c8947 */ /* 0x000fea0003800000 */
[----:B------:R-:W0:Y:S01]  /*0cc0*/  LDCU UR4, c[0x0][0x370] ;  /* 0x00006e00ff0477ac */ /* 0x000e220008000800 */
[----:B------:R-:W1:Y:S01]  /*0cd0*/  S2UR UR7, SR_CTAID.Y ;  /* 0x00000000000779c3 */ /* 0x000e620000002600 */
[----:B------:R-:W-:Y:S01]  /*0ce0*/  IMAD.MOV.U32 R6, RZ, RZ, RZ ;  /* 0x000000ffff067224 */ /* 0x000fe200078e00ff */
[----:B------:R-:W2:Y:S01]  /*0cf0*/  LDCU UR5, c[0x0][0x374] ;  /* 0x00006e80ff0577ac */ /* 0x000ea20008000800 */
[----:B------:R-:W3:Y:S05]  /*0d00*/  LDCU UR6, c[0x0][0x378] ;  /* 0x00006f00ff0677ac */ /* 0x000eea0008000800 */
[----:B------:R-:W4:Y:S01]  /*0d10*/  S2UR UR9, SR_CTAID.Z ;  /* 0x00000000000979c3 */ /* 0x000f220000002700 */
[----:B------:R-:W3:Y:S01]  /*0d20*/  LDCU UR8, c[0x0][0x388] ;  /* 0x00007100ff0877ac */ /* 0x000ee20008000800 */
[----:B0-----:R-:W-:-:S04]  /*0d30*/  UIADD3 UR4, UPT, UPT, URZ, -UR4, URZ ;  /* 0x80000004ff047290 */ /* 0x001fc8000fffe0ff */
[----:B--2---:R-:W-:Y:S02]  /*0d40*/  UIMAD UR4, UR4, UR5, URZ ;  /* 0x00000005040472a4 */ /* 0x004fe4000f8e02ff */
[----:B-1----:R-:W-:Y:S02]  /*0d50*/  UIADD3 UR7, UPT, UPT, UR12, UR7, URZ ;  /* 0x000000070c077290 */ /* 0x002fe4000fffe0ff */
[----:B---3--:R-:W-:Y:S01]  /*0d60*/  UIMAD UR4, UR6, UR4, -0x7fffffff ;  /* 0x80000001060474a4 */ /* 0x008fe2000f8e0204 */
[----:B------:R-:W-:Y:S01]  /*0d70*/  IMAD.U32 R14, RZ, RZ, UR8 ;  /* 0x00000008ff0e7e24 */ /* 0x000fe2000f8e00ff */
[----:B----4-:R-:W-:-:S04]  /*0d80*/  IADD3 R0, PT, PT, RZ, -UR9, RZ ;  /* 0x80000009ff007c10 */ /* 0x010fc8000fffe0ff */
[----:B------:R-:W-:Y:S01]  /*0d90*/  IMAD.U32 R15, RZ, RZ, UR4 ;  /* 0x00000004ff0f7e24 */ /* 0x000fe2000f8e00ff */
[----:B------:R-:W-:Y:S02]  /*0da0*/  ISETP.NE.AND P0, PT, R0, UR7, PT ;  /* 0x0000000700007c0c */ /* 0x000fe4000bf05270 */
[----:B------:R-:W-:Y:S02]  /*0db0*/  MOV R0, R2 ;  /* 0x0000000200007202 */ /* 0x000fe40000000f00 */
[----:B------:R-:W-:-:S09]  /*0dc0*/  SEL R15, R15, 0x1, !P0 ;  /* 0x000000010f0f7807 */ /* 0x000fd20004000000 */
.L_x_22:
[----:B0-----:R-:W0:Y:S01]  /*0dd0*/  LDCU UR4, c[0x0][0x388] ;  /* 0x00007100ff0477ac */ /* 0x001e220008000800 */
[----:B------:R-:W-:Y:S01]  /*0de0*/  VIADD R17, R14, 0xffffffff ;  /* 0xffffffff0e117836 */ /* 0x000fe20000000000 */
[----:B------:R-:W-:Y:S04]  /*0df0*/  BSSY.RECONVERGENT B1, `(.L_x_14) ;  /* 0x0000012000017945 */ /* 0x000fe80003800200 */
[----:B------:R-:W-:Y:S02]  /*0e00*/  ISETP.GE.AND P0, PT, R2, R17, PT ;  /* 0x000000110200720c */ /* 0x000fe40003f06270 */
[----:B0-----:R-:W-:-:S04]  /*0e10*/  MOV R3, UR4 ;  /* 0x0000000400037c02 */ /* 0x001fc80008000f00 */
[----:B------:R-:W-:-:S13]  /*0e20*/  ISETP.GE.OR P0, PT, R2, R3, !P0 ;  /* 0x000000030200720c */ /* 0x000fda0004706670 */
[----:B------:R-:W-:Y:S05]  /*0e30*/  @P0 BRA `(.L_x_15) ;  /* 0x0000000000340947 */ /* 0x000fea0003800000 */
[----:B------:R-:W0:Y:S01]  /*0e40*/  LDC.64 R10, c[0x0][0x3a0] ;  /* 0x0000e800ff0a7b82 */ /* 0x000e220000000a00 */
[----:B------:R-:W-:-:S07]  /*0e50*/  IMAD.IADD R19, R6, 0x1, R3 ;  /* 0x0000000106137824 */ /* 0x000fce00078e0203 */
[----:B------:R-:W1:Y:S01]  /*0e60*/  LDC.64 R8, c[0x0][0x390] ;  /* 0x0000e400ff087b82 */ /* 0x000e620000000a00 */
[----:B0-----:R-:W-:-:S05]  /*0e70*/  IMAD.WIDE R10, R19, 0x4, R10 ;  /* 0x00000004130a7825 */ /* 0x001fca00078e020a */
[----:B------:R-:W2:Y:S01]  /*0e80*/  LDG.E R19, desc[UR10][R10.64] ;  /* 0x0000000a0a137981 */ /* 0x000ea2000c1e1900 */
[----:B-1----:R-:W-:-:S06]  /*0e90*/  IMAD.WIDE R8, R6, 0x4, R8 ;  /* 0x0000000406087825 */ /* 0x002fcc00078e0208 */
[----:B------:R-:W3:Y:S01]  /*0ea0*/  LDG.E R9, desc[UR10][R8.64] ;  /* 0x0000000a08097981 */ /* 0x000ee2000c1e1900 */
[----:B------:R-:W-:Y:S01]  /*0eb0*/  VIADD R6, R6, 0x1 ;  /* 0x0000000106067836 */ /* 0x000fe20000000000 */
[----:B--2---:R-:W-:-:S04]  /*0ec0*/  ISETP.GT.AND P0, PT, R0, R19, PT ;  /* 0x000000130000720c */ /* 0x004fc80003f04270 */
[----:B---3-5:R-:W-:-:S04]  /*0ed0*/  ISETP.NE.AND P0, PT, R4, R9, !P0 ;  /* 0x000000090400720c */ /* 0x028fc80004705270 */
[----:B------:R-:W-:-:S05]  /*0ee0*/  SEL R21, R19, R0, P0 ;  /* 0x0000000013157207 */ /* 0x000fca0000000000 */
[----:B------:R0:W-:Y:S01]  /*0ef0*/  STG.E desc[UR10][R10.64], R21 ;  /* 0x000000150a007986 */ /* 0x0001e2000c10190a */
[----:B------:R-:W-:-:S07]  /*0f00*/  SEL R0, R0, R19, P0 ;  /* 0x0000001300007207 */ /* 0x000fce0000000000 */
.L_x_15:
[----:B------:R-:W-:Y:S05]  /*0f10*/  BSYNC.RECONVERGENT B1 ;  /* 0x0000000000017941 */ /* 0x000fea0003800200 */
.L_x_14:
[----:B------:R-:W-:-:S04]  /*0f20*/  UISETP.NE.U32.AND UP0, UPT, UR13, URZ, UPT ;  /* 0x000000ff0d00728c */ /* 0x000fc8000bf05070 */
[----:B------:R-:W-:-:S09]  /*0f30*/  UISETP.NE.AND.EX UP0, UPT, UR14, URZ, UPT, UP0 ;  /* 0x000000ff0e00728c */ /* 0x000fd2000bf05300 */
[----:B------:R-:W-:Y:S05]  /*0f40*/  BRA.U !UP0, `(.L_x_16) ;  /* 0x0000000908f07547 */ /* 0x000fea000b800000 */
[----:B------:R-:W-:Y:S01]  /*0f50*/  UMOV UR4, 0xffffffff ;  /* 0xffffffff00047882 */ /* 0x000fe20000000000 */
[----:B------:R-:W-:Y:S02]  /*0f60*/  ISETP.NE.AND P0, PT, R5, RZ, PT ;  /* 0x000000ff0500720c */ /* 0x000fe40003f05270 */
[----:B------:R-:W-:Y:S11]  /*0f70*/  BRA.DIV UR4, `(.L_x_17) ;  /* 0x0000000e04187947 */ /* 0x000ff6000b800000 */
[----:B------:R-:W-:Y:S06]  /*0f80*/  BAR.SYNC.DEFER_BLOCKING 0x0 ;  /* 0x0000000000007b1d */ /* 0x000fec0000010000 */
.L_x_50:
[----:B------:R-:W-:Y:S04]  /*0f90*/  BSSY B1, `(.L_x_18) ;  /* 0x0000017000017945 */ /* 0x000fe80003800000 */
[----:B------:R-:W-:Y:S05]  /*0fa0*/  @P0 BRA `(.L_x_19) ;  /* 0x0000000000540947 */ /* 0x000fea0003800000 */
[----:B------:R-:W1:Y:S01]  /*0fb0*/  S2R R9, SR_LANEID ;  /* 0x0000000000097919 */ /* 0x000e620000000000 */
[----:B------:R-:W-:Y:S02]  /*0fc0*/  VOTEU.ANY UR4, UPT, PT ;  /* 0x0000000000047886 */ /* 0x000fe400038e0100 */
[----:B0-----:R-:W1:Y:S01]  /*0fd0*/  FLO.U32 R10, UR4 ;  /* 0x00000004000a7d00 */ /* 0x001e6200080e0000 */
[----:B------:R-:W-:Y:S01]  /*0fe0*/  UPOPC UR5, UR4 ;  /* 0x00000004000572bf */ /* 0x000fe20008000000 */
[----:B-1----:R-:W-:-:S05]  /*0ff0*/  ISETP.EQ.U32.AND P0, PT, R10, R9, PT ;  /* 0x000000090a00720c */ /* 0x002fca0003f02070 */
[----:B------:R-:W-:-:S08]  /*1000*/  IMAD R9, R15, UR5, RZ ;  /* 0x000000050f097c24 */ /* 0x000fd0000f8e02ff */
[----:B------:R-:W-:Y:S06]  /*1010*/  @P0 MEMBAR.ALL.GPU ;  /* 0x0000000000000992 */ /* 0x000fec000000a000 */
[----:B------:R-:W-:-:S00]  /*1020*/  @P0 ERRBAR ;  /* 0x00000000000009ab */ /* 0x000fc00000000000 */
[----:B------:R-:W-:Y:S06]  /*1030*/  @P0 CGAERRBAR ;  /* 0x00000000000005ab */ /* 0x000fec0000000000 */
[----:B------:R-:W2:Y:S01]  /*1040*/  @P0 ATOM.E.ADD.STRONG.GPU PT, R9, desc[UR10][R12.64+0x4], R9 ;  /* 0x800004090c09098a */ /* 0x000ea200081ef10a */
[----:B------:R-:W0:Y:S02]  /*1050*/  S2R R11, SR_LTMASK ;  /* 0x00000000000b7919 */ /* 0x000e240000003900 */
[----:B0-----:R-:W-:-:S06]  /*1060*/  LOP3.LUT R11, R11, UR4, RZ, 0xc0, !PT ;  /* 0x000000040b0b7c12 */ /* 0x001fcc000f8ec0ff */
[----:B------:R-:W0:Y:S01]  /*1070*/  POPC R11, R11 ;  /* 0x0000000b000b7309 */ /* 0x000e220000000000 */
[----:B--2---:R-:W0:Y:S02]  /*1080*/  SHFL.IDX PT, R8, R9, R10, 0x1f ;  /* 0x00001f0a09087589 */ /* 0x004e2400000e0000 */
[----:B0-----:R-:W-:-:S07]  /*1090*/  IMAD R8, R15, R11, R8 ;  /* 0x0000000b0f087224 */ /* 0x001fce00078e0208 */
.L_x_20:
[----:B------:R-:W2:Y:S04]  /*10a0*/  LD.E.STRONG.GPU R9, desc[UR10][R12.64+0x4] ;  /* 0x0000040a0c097980 */ /* 0x000ea8000c10f900 */
[----:B--2---:R-:W-:Y:S01]  /*10b0*/  CCTL.IVALL ;  /* 0x00000000ff00798f */ /* 0x004fe20002000000 */
[----:B------:R-:W-:Y:S05]  /*10c0*/  YIELD ;  /* 0x0000000000007946 */ /* 0x000fea0003800000 */
[----:B------:R-:W-:-:S04]  /*10d0*/  LOP3.LUT R9, R9, R8, RZ, 0x3c, !PT ;  /* 0x0000000809097212 */ /* 0x000fc800078e3cff */
[----:B------:R-:W-:-:S13]  /*10e0*/  ISETP.GT.AND P0, PT, R9, -0x1, PT ;  /* 0xffffffff0900780c */ /* 0x000fda0003f04270 */
[----:B------:R-:W-:Y:S05]  /*10f0*/  @P0 BRA `(.L_x_20) ;  /* 0xfffffffc00e80947 */ /* 0x000fea000383ffff */
.L_x_19:
[----:B------:R-:W-:Y:S05]  /*1100*/  BSYNC B1 ;  /* 0x0000000000017941 */ /* 0x000fea0003800000 */
.L_x_18:
[----:B------:R-:W-:-:S03]  /*1110*/  UMOV UR4, 0xffffffff ;  /* 0xffffffff00047882 */ /* 0x000fc60000000000 */
[----:B------:R-:W-:Y:S05]  /*1120*/  BRA.DIV UR4, `(.L_x_21) ;  /* 0x0000000a04dc7947 */ /* 0x000fea000b800000 */
[----:B------:R-:W-:Y:S06]  /*1130*/  BAR.SYNC.DEFER_BLOCKING 0x0 ;  /* 0x0000000000007b1d */ /* 0x000fec0000010000 */
.L_x_53:
[----:B------:R-:W-:Y:S02]  /*1140*/  ISETP.GT.U32.AND P0, PT, R14, 0x2, PT ;  /* 0x000000020e00780c */ /* 0x000fe40003f04070 */
[----:B------:R-:W-:-:S11]  /*1150*/  MOV R14, R17 ;  /* 0x00000011000e7202 */ /* 0x000fd60000000f00 */
[----:B------:R-:W-:Y:S05]  /*1160*/  @P0 BRA `(.L_x_22) ;  /* 0xfffffffc00180947 */ /* 0x000fea000383ffff */
.L_x_13:
[----:B------:R-:W-:Y:S05]  /*1170*/  BSYNC B0 ;  /* 0x0000000000007941 */ /* 0x000fea0003800000 */
.L_x_12:
[----:B------:R-:W-:Y:S01]  /*1180*/  ISETP.GT.U32.AND P0, PT, R7, 0x7ffffffe, PT ;  /* 0x7ffffffe0700780c */ /* 0x000fe20003f04070 */
[----:B------:R-:W-:-:S12]  /*1190*/  BSSY B0, `(.L_x_23) ;  /* 0x0000048000007945 */ /* 0x000fd80003800000 */
[----:B------:R-:W-:Y:S05]  /*11a0*/  @P0 BRA `(.L_x_24) ;  /* 0x0000000400180947 */ /* 0x000fea0003800000 */
[----:B------:R-:W1:Y:S01]  /*11b0*/  LDCU UR4, c[0x0][0x370] ;  /* 0x00006e00ff0477ac */ /* 0x000e620008000800 */
[----:B------:R-:W2:Y:S01]  /*11c0*/  S2UR UR7, SR_CTAID.Y ;  /* 0x00000000000779c3 */ /* 0x000ea20000002600 */
[----:B------:R-:W-:Y:S01]  /*11d0*/  HFMA2 R14, -RZ, RZ, 0, 0 ;  /* 0x00000000ff0e7431 */ /* 0x000fe200000001ff */
[----:B------:R-:W3:Y:S01]  /*11e0*/  LDCU UR5, c[0x0][0x374] ;  /* 0x00006e80ff0577ac */ /* 0x000ee20008000800 */
[----:B------:R-:W4:Y:S05]  /*11f0*/  LDCU UR6, c[0x0][0x378] ;  /* 0x00006f00ff0677ac */ /* 0x000f2a0008000800 */
[----:B------:R-:W0:Y:S01]  /*1200*/  S2UR UR8, SR_CTAID.Z ;  /* 0x00000000000879c3 */ /* 0x000e220000002700 */
[----:B-1----:R-:W-:-:S04]  /*1210*/  UIADD3 UR4, UPT, UPT, URZ, -UR4, URZ ;  /* 0x80000004ff047290 */ /* 0x002fc8000fffe0ff */
[----:B---3--:R-:W-:Y:S02]  /*1220*/  UIMAD UR4, UR4, UR5, URZ ;  /* 0x00000005040472a4 */ /* 0x008fe4000f8e02ff */
[----:B--2---:R-:W-:Y:S02]  /*1230*/  UIADD3 UR7, UPT, UPT, UR12, UR7, URZ ;  /* 0x000000070c077290 */ /* 0x004fe4000fffe0ff */
[----:B----4-:R-:W-:Y:S01]  /*1240*/  UIMAD UR4, UR6, UR4, -0x7fffffff ;  /* 0x80000001060474a4 */ /* 0x010fe2000f8e0204 */
[----:B0-----:R-:W-:-:S05]  /*1250*/  IMAD R3, RZ, RZ, -UR8 ;  /* 0x80000008ff037e24 */ /* 0x001fca000f8e02ff */
[----:B------:R-:W-:Y:S01]  /*1260*/  IMAD.U32 R10, RZ, RZ, UR4 ;  /* 0x00000004ff0a7e24 */ /* 0x000fe2000f8e00ff */
[----:B------:R-:W-:-:S04]  /*1270*/  ISETP.NE.AND P0, PT, R3, UR7, PT ;  /* 0x0000000703007c0c */ /* 0x000fc8000bf05270 */
[----:B------:R-:W-:-:S09]  /*1280*/  SEL R10, R10, 0x1, !P0 ;  /* 0x000000010a0a7807 */ /* 0x000fd20004000000 */
.L_x_33:
[----:B0-----:R-:W0:Y:S01]  /*1290*/  LDCU UR4, c[0x0][0x388] ;  /* 0x00007100ff0477ac */ /* 0x001e220008000800 */
[----:B------:R-:W-:Y:S01]  /*12a0*/  BSSY.RECONVERGENT B1, `(.L_x_25) ;  /* 0x0000011000017945 */ /* 0x000fe20003800200 */
[----:B0-----:R-:W-:-:S05]  /*12b0*/  IMAD.U32 R3, RZ, RZ, UR4 ;  /* 0x00000004ff037e24 */ /* 0x001fca000f8e00ff */
[----:B------:R-:W-:-:S13]  /*12c0*/  ISETP.GE.AND P0, PT, R2, R3, PT ;  /* 0x000000030200720c */ /* 0x000fda0003f06270 */
        /* <DEDUP_REMOVED lines=8> */
[----:B------:R-:W-:Y:S02]  /*1350*/  IADD3 R6, PT, PT, R6, 0x1, RZ ;  /* 0x0000000106067810 */ /* 0x000fe40007ffe0ff */
[----:B--2---:R-:W-:-:S04]  /*1360*/  ISETP.GT.AND P0, PT, R0, R11, PT ;  /* 0x0000000b0000720c */ /* 0x004fc80003f04270 */
[----:B---3-5:R-:W-:-:S04]  /*1370*/  ISETP.NE.AND P0, PT, R4, R17, !P0 ;  /* 0x000000110400720c */ /* 0x028fc80004705270 */
[----:B------:R-:W-:-:S05]  /*1380*/  SEL R15, R11, R0, P0 ;  /* 0x000000000b0f7207 */ /* 0x000fca0000000000 */
[----:B------:R0:W-:Y:S01]  /*1390*/  STG.E desc[UR10][R8.64], R15 ;  /* 0x0000000f08007986 */ /* 0x0001e2000c10190a */
[----:B------:R-:W-:-:S07]  /*13a0*/  SEL R0, R0, R11, P0 ;  /* 0x0000000b00007207 */ /* 0x000fce0000000000 */
.L_x_26:
[----:B------:R-:W-:Y:S05]  /*13b0*/  BSYNC.RECONVERGENT B1 ;  /* 0x0000000000017941 */ /* 0x000fea0003800200 */
.L_x_25:
[----:B------:R-:W-:-:S04]  /*13c0*/  UISETP.NE.U32.AND UP0, UPT, UR13, URZ, UPT ;  /* 0x000000ff0d00728c */ /* 0x000fc8000bf05070 */
[----:B------:R-:W-:-:S09]  /*13d0*/  UISETP.NE.AND.EX UP0, UPT, UR14, URZ, UPT, UP0 ;  /* 0x000000ff0e00728c */ /* 0x000fd2000bf05300 */
[----:B------:R-:W-:Y:S05]  /*13e0*/  BRA.U !UP0, `(.L_x_27) ;  /* 0x0000000508c47547 */ /* 0x000fea000b800000 */
[----:B------:R-:W-:Y:S01]  /*13f0*/  UMOV UR4, 0xffffffff ;  /* 0xffffffff00047882 */ /* 0x000fe20000000000 */
[----:B------:R-:W-:Y:S02]  /*1400*/  ISETP.NE.AND P0, PT, R5, RZ, PT ;  /* 0x000000ff0500720c */ /* 0x000fe40003f05270 */
[----:B------:R-:W-:Y:S11]  /*1410*/  BRA.DIV UR4, `(.L_x_28) ;  /* 0x0000000a04507947 */ /* 0x000ff6000b800000 */
[----:B------:R-:W-:Y:S06]  /*1420*/  BAR.SYNC.DEFER_BLOCKING 0x0 ;  /* 0x0000000000007b1d */ /* 0x000fec0000010000 */
.L_x_56:
[----:B------:R-:W-:Y:S04]  /*1430*/  BSSY B1, `(.L_x_29) ;  /* 0x0000017000017945 */ /* 0x000fe80003800000 */
[----:B------:R-:W-:Y:S05]  /*1440*/  @P0 BRA `(.L_x_30) ;  /* 0x0000000000540947 */ /* 0x000fea0003800000 */
[----:B0-----:R-:W0:Y:S01]  /*1450*/  S2R R8, SR_LANEID ;  /* 0x0000000000087919 */ /* 0x001e220000000000 */
[----:B------:R-:W-:Y:S02]  /*1460*/  VOTEU.ANY UR4, UPT, PT ;  /* 0x0000000000047886 */ /* 0x000fe400038e0100 */
[----:B------:R-:W0:Y:S01]  /*1470*/  FLO.U32 R11, UR4 ;  /* 0x00000004000b7d00 */ /* 0x000e2200080e0000 */
[----:B------:R-:W-:-:S06]  /*1480*/  UPOPC UR5, UR4 ;  /* 0x00000004000572bf */ /* 0x000fcc0008000000 */
[----:B------:R-:W-:Y:S01]  /*1490*/  IMAD R9, R10, UR5, RZ ;  /* 0x000000050a097c24 */ /* 0x000fe2000f8e02ff */
[----:B0-----:R-:W-:-:S13]  /*14a0*/  ISETP.EQ.U32.AND P0, PT, R11, R8, PT ;  /* 0x000000080b00720c */ /* 0x001fda0003f02070 */
        /* <DEDUP_REMOVED lines=8> */
[----:B0-----:R-:W-:-:S07]  /*1530*/  IMAD R8, R10, R8, R11 ;  /* 0x000000080a087224 */ /* 0x001fce00078e020b */
.L_x_31:
[----:B------:R-:W2:Y:S04]  /*1540*/  LD.E.STRONG.GPU R9, desc[UR10][R12.64+0x4] ;  /* 0x0000040a0c097980 */ /* 0x000ea8000c10f900 */
[----:B--2---:R-:W-:Y:S01]  /*1550*/  CCTL.IVALL ;  /* 0x00000000ff00798f */ /* 0x004fe20002000000 */
[----:B------:R-:W-:Y:S05]  /*1560*/  YIELD ;  /* 0x0000000000007946 */ /* 0x000fea0003800000 */
[----:B------:R-:W-:-:S04]  /*1570*/  LOP3.LUT R9, R9, R8, RZ, 0x3c, !PT ;  /* 0x0000000809097212 */ /* 0x000fc800078e3cff */
[----:B------:R-:W-:-:S13]  /*1580*/  ISETP.GT.AND P0, PT, R9, -0x1, PT ;  /* 0xffffffff0900780c */ /* 0x000fda0003f04270 */
[----:B------:R-:W-:Y:S05]  /*1590*/  @P0 BRA `(.L_x_31) ;  /* 0xfffffffc00e80947 */ /* 0x000fea000383ffff */
.L_x_30:
[----:B------:R-:W-:Y:S05]  /*15a0*/  BSYNC B1 ;  /* 0x0000000000017941 */ /* 0x000fea0003800000 */
.L_x_29:
[----:B------:R-:W-:-:S03]  /*15b0*/  UMOV UR4, 0xffffffff ;  /* 0xffffffff00047882 */ /* 0x000fc60000000000 */
[----:B------:R-:W-:Y:S05]  /*15c0*/  BRA.DIV UR4, `(.L_x_32) ;  /* 0x0000000a04147947 */ /* 0x000fea000b800000 */
[----:B------:R-:W-:Y:S06]  /*15d0*/  BAR.SYNC.DEFER_BLOCKING 0x0 ;  /* 0x0000000000007b1d */ /* 0x000fec0000010000 */
.L_x_59:
[C---:B------:R-:W-:Y:S01]  /*15e0*/  ISETP.NE.AND P0, PT, R14.reuse, R7, PT ;  /* 0x000000070e00720c */ /* 0x040fe20003f05270 */
[----:B------:R-:W-:-:S12]  /*15f0*/  VIADD R14, R14, 0x1 ;  /* 0x000000010e0e7836 */ /* 0x000fd80000000000 */
[----:B------:R-:W-:Y:S05]  /*1600*/  @P0 BRA `(.L_x_33) ;  /* 0xfffffffc00200947 */ /* 0x000fea000383ffff */
.L_x_24:
[----:B------:R-:W-:Y:S05]  /*1610*/  BSYNC B0 ;  /* 0x0000000000007941 */ /* 0x000fea0003800000 */
.L_x_23:
[----:B------:R-:W-:Y:S01]  /*1620*/  ISETP.GE.AND P0, PT, R3, 0x2, PT ;  /* 0x000000020300780c */ /* 0x000fe20003f06270 */
[----:B------:R-:W-:-:S12]  /*1630*/  BSSY B0, `(.L_x_34) ;  /* 0x0000047000007945 */ /* 0x000fd80003800000 */
[----:B------:R-:W-:Y:S05]  /*1640*/  @!P0 BRA `(.L_x_35) ;  /* 0x0000000400148947 */ /* 0x000fea0003800000 */
[----:B------:R-:W1:Y:S01]  /*1650*/  LDCU UR4, c[0x0][0x370] ;  /* 0x00006e00ff0477ac */ /* 0x000e620008000800 */
[----:B------:R-:W2:Y:S01]  /*1660*/  S2UR UR7, SR_CTAID.Y ;  /* 0x00000000000779c3 */ /* 0x000ea20000002600 */
[----:B------:R-:W3:Y:S01]  /*1670*/  LDCU UR5, c[0x0][0x374] ;  /* 0x00006e80ff0577ac */ /* 0x000ee20008000800 */
[----:B------:R-:W4:Y:S06]  /*1680*/  LDCU UR6, c[0x0][0x378] ;  /* 0x00006f00ff0677ac */ /* 0x000f2c0008000800 */
[----:B------:R-:W0:Y:S01]  /*1690*/  S2UR UR8, SR_CTAID.Z ;  /* 0x00000000000879c3 */ /* 0x000e220000002700 */
[----:B-1----:R-:W-:-:S04]  /*16a0*/  UIADD3 UR4, UPT, UPT, URZ, -UR4, URZ ;  /* 0x80000004ff047290 */ /* 0x002fc8000fffe0ff */
[----:B---3--:R-:W-:Y:S02]  /*16b0*/  UIMAD UR4, UR4, UR5, URZ ;  /* 0x00000005040472a4 */ /* 0x008fe4000f8e02ff */
[----:B--2---:R-:W-:Y:S02]  /*16c0*/  UIADD3 UR7, UPT, UPT, UR12, UR7, URZ ;  /* 0x000000070c077290 */ /* 0x004fe4000fffe0ff */
[----:B----4-:R-:W-:Y:S01]  /*16d0*/  UIMAD UR4, UR6, UR4, -0x7fffffff ;  /* 0x80000001060474a4 */ /* 0x010fe2000f8e0204 */
[----:B0-----:R-:W-:-:S05]  /*16e0*/  IMAD R7, RZ, RZ, -UR8 ;  /* 0x80000008ff077e24 */ /* 0x001fca000f8e02ff */
[----:B------:R-:W-:Y:S02]  /*16f0*/  MOV R8, UR4 ;  /* 0x0000000400087c02 */ /* 0x000fe40008000f00 */
[----:B------:R-:W-:Y:S01]  /*1700*/  ISETP.NE.AND P0, PT, R7, UR7, PT ;  /* 0x0000000707007c0c */ /* 0x000fe2000bf05270 */
[----:B------:R-:W-:-:S03]  /*1710*/  VIADD R7, R3, 0xfffffffe ;  /* 0xfffffffe03077836 */ /* 0x000fc60000000000 */
[----:B------:R-:W-:-:S09]  /*1720*/  SEL R3, R8, 0x1, !P0 ;  /* 0x0000000108037807 */ /* 0x000fd20004000000 */
.L_x_44:
[----:B------:R-:W-:Y:S01]  /*1730*/  ISETP.GT.AND P0, PT, R2, R7, PT ;  /* 0x000000070200720c */ /* 0x000fe20003f04270 */
[----:B------:R-:W-:-:S12]  /*1740*/  BSSY.RECONVERGENT B1, `(.L_x_36) ;  /* 0x0000010000017945 */ /* 0x000fd80003800200 */
[----:B0-----:R-:W-:Y:S05]  /*1750*/  @P0 BRA `(.L_x_37) ;  /* 0x0000000000380947 */ /* 0x001fea0003800000 */
[----:B------:R-:W0:Y:S01]  /*1760*/  LDC.64 R8, c[0x0][0x3a0] ;  /* 0x0000e800ff087b82 */ /* 0x000e220000000a00 */
[----:B------:R-:W1:Y:S07]  /*1770*/  LDCU UR4, c[0x0][0x388] ;  /* 0x00007100ff0477ac */ /* 0x000e6e0008000800 */
[----:B------:R-:W2:Y:S01]  /*1780*/  LDC.64 R10, c[0x0][0x390] ;  /* 0x0000e400ff0a7b82 */ /* 0x000ea20000000a00 */
[----:B-1----:R-:W-:-:S04]  /*1790*/  VIADD R15, R6, UR4 ;  /* 0x00000004060f7c36 */ /* 0x002fc80008000000 */
[----:B0-----:R-:W-:-:S05]  /*17a0*/  IMAD.WIDE R8, R15, 0x4, R8 ;  /* 0x000000040f087825 */ /* 0x001fca00078e0208 */
[----:B------:R-:W3:Y:S01]  /*17b0*/  LDG.E R15, desc[UR10][R8.64] ;  /* 0x0000000a080f7981 */ /* 0x000ee2000c1e1900 */
[----:B--2---:R-:W-:-:S06]  /*17c0*/  IMAD.WIDE R10, R6, 0x4, R10 ;  /* 0x00000004060a7825 */ /* 0x004fcc00078e020a */
[----:B------:R-:W2:Y:S01]  /*17d0*/  LDG.E R11, desc[UR10][R10.64] ;  /* 0x0000000a0a0b7981 */ /* 0x000ea2000c1e1900 */
[----:B------:R-:W-:Y:S02]  /*17e0*/  IADD3 R6, PT, PT, R6, 0x1, RZ ;  /* 0x0000000106067810 */ /* 0x000fe40007ffe0ff */
[----:B---3--:R-:W-:-:S04]  /*17f0*/  ISETP.GT.AND P0, PT, R0, R15, PT ;  /* 0x0000000f0000720c */ /* 0x008fc80003f04270 */
[----:B--2--5:R-:W-:-:S04]  /*1800*/  ISETP.NE.AND P0, PT, R4, R11, !P0 ;  /* 0x0000000b0400720c */ /* 0x024fc80004705270 */
[----:B------:R-:W-:-:S05]  /*1810*/  SEL R17, R15, R0, P0 ;  /* 0x000000000f117207 */ /* 0x000fca0000000000 */
[----:B------:R0:W-:Y:S01]  /*1820*/  STG.E desc[UR10][R8.64], R17 ;  /* 0x0000001108007986 */ /* 0x0001e2000c10190a */
[----:B------:R-:W-:-:S07]  /*1830*/  SEL R0, R0, R15, P0 ;  /* 0x0000000f00007207 */ /* 0x000fce0000000000 */
.L_x_37:
[----:B------:R-:W-:Y:S05]  /*1840*/  BSYNC.RECONVERGENT B1 ;  /* 0x0000000000017941 */ /* 0x000fea0003800200 */
.L_x_36:
[----:B------:R-:W-:-:S04]  /*1850*/  UISETP.NE.U32.AND UP0, UPT, UR13, URZ, UPT ;  /* 0x000000ff0d00728c */ /* 0x000fc8000bf05070 */
[----:B------:R-:W-:-:S09]  /*1860*/  UISETP.NE.AND.EX UP0, UPT, UR14, URZ, UPT, UP0 ;  /* 0x000000ff0e00728c */ /* 0x000fd2000bf05300 */
[----:B------:R-:W-:Y:S05]  /*1870*/  BRA.U !UP0, `(.L_x_38) ;  /* 0x00000001089c7547 */ /* 0x000fea000b800000 */
[----:B------:R-:W-:Y:S01]  /*1880*/  UMOV UR4, 0xffffffff ;  /* 0xffffffff00047882 */ /* 0x000fe20000000000 */
[----:B------:R-:W-:Y:S02]  /*1890*/  ISETP.NE.AND P0, PT, R5, RZ, PT ;  /* 0x000000ff0500720c */ /* 0x000fe40003f05270 */
[----:B------:R-:W-:Y:S11]  /*18a0*/  BRA.DIV UR4, `(.L_x_39) ;  /* 0x00000006048c7947 */ /* 0x000ff6000b800000 */
[----:B------:R-:W-:Y:S06]  /*18b0*/  BAR.SYNC.DEFER_BLOCKING 0x0 ;  /* 0x0000000000007b1d */ /* 0x000fec0000010000 */
.L_x_62:
[----:B------:R-:W-:Y:S04]  /*18c0*/  BSSY B1, `(.L_x_40) ;  /* 0x0000017000017945 */ /* 0x000fe80003800000 */
[----:B------:R-:W-:Y:S05]  /*18d0*/  @P0 BRA `(.L_x_41) ;  /* 0x0000000000540947 */ /* 0x000fea0003800000 */
[----:B0-----:R-:W0:Y:S01]  /*18e0*/  S2R R9, SR_LANEID ;  /* 0x0000000000097919 */ /* 0x001e220000000000 */
[----:B------:R-:W-:Y:S02]  /*18f0*/  VOTEU.ANY UR4, UPT, PT ;  /* 0x0000000000047886 */ /* 0x000fe400038e0100 */
[----:B------:R-:W0:Y:S01]  /*1900*/  FLO.U32 R10, UR4 ;  /* 0x00000004000a7d00 */ /* 0x000e2200080e0000 */
[----:B------:R-:W-:Y:S01]  /*1910*/  UPOPC UR5, UR4 ;  /* 0x00000004000572bf */ /* 0x000fe20008000000 */
[----:B0-----:R-:W-:-:S05]  /*1920*/  ISETP.EQ.U32.AND P0, PT, R10, R9, PT ;  /* 0x000000090a00720c */ /* 0x001fca0003f02070 */
        /* <DEDUP_REMOVED lines=10> */
.L_x_42:
[----:B------:R-:W2:Y:S04]  /*19d0*/  LD.E.STRONG.GPU R9, desc[UR10][R12.64+0x4] ;  /* 0x0000040a0c097980 */ /* 0x000ea8000c10f900 */
[----:B--2---:R-:W-:Y:S01]  /*19e0*/  CCTL.IVALL ;  /* 0x00000000ff00798f */ /* 0x004fe20002000000 */
[----:B------:R-:W-:Y:S05]  /*19f0*/  YIELD ;  /* 0x0000000000007946 */ /* 0x000fea0003800000 */
[----:B------:R-:W-:-:S04]  /*1a00*/  LOP3.LUT R9, R9, R8, RZ, 0x3c, !PT ;  /* 0x0000000809097212 */ /* 0x000fc800078e3cff */
[----:B------:R-:W-:-:S13]  /*1a10*/  ISETP.GT.AND P0, PT, R9, -0x1, PT ;  /* 0xffffffff0900780c */ /* 0x000fda0003f04270 */
[----:B------:R-:W-:Y:S05]  /*1a20*/  @P0 BRA `(.L_x_42) ;  /* 0xfffffffc00e80947 */ /* 0x000fea000383ffff */
.L_x_41:
[----:B------:R-:W-:Y:S05]  /*1a30*/  BSYNC B1 ;  /* 0x0000000000017941 */ /* 0x000fea0003800000 */
.L_x_40:
[----:B------:R-:W-:-:S03]  /*1a40*/  UMOV UR4, 0xffffffff ;  /* 0xffffffff00047882 */ /* 0x000fc60000000000 */
[----:B------:R-:W-:Y:S05]  /*1a50*/  BRA.DIV UR4, `(.L_x_43) ;  /* 0x0000000604507947 */ /* 0x000fea000b800000 */
[----:B------:R-:W-:Y:S06]  /*1a60*/  BAR.SYNC.DEFER_BLOCKING 0x0 ;  /* 0x0000000000007b1d */ /* 0x000fec0000010000 */
.L_x_65:
[C---:B------:R-:W-:Y:S01]  /*1a70*/  ISETP.NE.AND P0, PT, R7.reuse, RZ, PT ;  /* 0x000000ff0700720c */ /* 0x040fe20003f05270 */
[----:B------:R-:W-:-:S12]  /*1a80*/  VIADD R7, R7, 0xffffffff ;  /* 0xffffffff07077836 */ /* 0x000fd80000000000 */
[----:B------:R-:W-:Y:S05]  /*1a90*/  @P0 BRA `(.L_x_44) ;  /* 0xfffffffc00240947 */ /* 0x000fea000383ffff */
.L_x_35:
[----:B------:R-:W-:Y:S05]  /*1aa0*/  BSYNC B0 ;  /* 0x0000000000007941 */ /* 0x000fea0003800000 */
.L_x_34:
[----:B-----5:R-:W1:Y:S02]  /*1ab0*/  LDC.64 R4, c[0x0][0x3a0] ;  /* 0x0000e800ff047b82 */ /* 0x020e640000000a00 */
[----:B-1----:R-:W-:-:S05]  /*1ac0*/  IMAD.WIDE R2, R2, 0x4, R4 ;  /* 0x0000000402027825 */ /* 0x002fca00078e0204 */
[----:B------:R-:W-:Y:S01]  /*1ad0*/  STG.E desc[UR10][R2.64], R0 ;  /* 0x0000000002007986 */ /* 0x000fe2000c10190a */
[----:B------:R-:W-:Y:S05]  /*1ae0*/  EXIT ;  /* 0x000000000000794d */ /* 0x000fea0003800000 */
.L_x_38:
[----:B------:R-:W-:Y:S05]  /*1af0*/  BPT.TRAP 0x1 ;  /* 0x000000040000795c */ /* 0x000fea0000300000 */
.L_x_27:
[----:B------:R-:W-:Y:S05]  /*1b00*/  BPT.TRAP 0x1 ;  /* 0x000000040000795c */ /* 0x000fea0000300000 */
.L_x_16:
[----:B------:R-:W-:Y:S05]  /*1b10*/  BPT.TRAP 0x1 ;  /* 0x000000040000795c */ /* 0x000fea0000300000 */
.L_x_11:
[----:B0-----:R-:W-:Y:S01]  /*1b20*/  HFMA2 R11, -RZ, RZ, 0, 0 ;  /* 0x00000000ff0b7431 */ /* 0x001fe200000001ff */
[----:B------:R-:W-:Y:S01]  /*1b30*/  BSSY B0, `(.L_x_45) ;  /* 0x0000009000007945 */ /* 0x000fe20003800000 */
[----:B------:R-:W-:Y:S02]  /*1b40*/  IMAD.MOV.U32 R9, RZ, RZ, 0x0 ;  /* 0x00000000ff097424 */ /* 0x000fe400078e00ff */
[----:B------:R-:W-:-:S07]  /*1b50*/  IMAD.MOV.U32 R8, RZ, RZ, -0x1 ;  /* 0xffffffffff087424 */ /* 0x000fce00078e00ff */
[----:B-----5:R-:W-:Y:S05]  /*1b60*/  WARPSYNC.COLLECTIVE.ALL `(.L_x_46) ;  /* 0x0000000000147948 */ /* 0x020fea0003c00000 */
[----:B------:R-:W-:-:S04]  /*1b70*/  SHF.L.U32 R11, R11, 0x10, RZ ;  /* 0x000000100b0b7819 */ /* 0x000fc800000006ff */
[----:B------:R-:W-:-:S05]  /*1b80*/  LOP3.LUT R11, R11, 0xf, R9, 0xf8, !PT ;  /* 0x0000000f0b0b7812 */ /* 0x000fca00078ef809 */
[----:B------:R0:W-:Y:S02]  /*1b90*/  BAR.SYNC.DEFER_BLOCKING R11, R11 ;  /* 0x0000000b0000731d */ /* 0x0001e40000010000 */
[----:B0-----:R-:W-:-:S04]  /*1ba0*/  SHF.R.U32 R11, R11, 0x10, RZ ;  /* 0x000000100b0b7819 */ /* 0x001fc800000016ff */
[----:B-----5:R-:W-:Y:S05]  /*1bb0*/  ENDCOLLECTIVE ;  /* 0x000000000000791b */ /* 0x020fea0003800000 */
.L_x_46:
[----:B------:R-:W-:Y:S05]  /*1bc0*/  BSYNC B0 ;  /* 0x0000000000007941 */ /* 0x000fea0003800000 */
.L_x_45:
[----:B------:R-:W-:Y:S05]  /*1bd0*/  BRA `(.L_x_47) ;  /* 0xfffffff0001c7947 */ /* 0x000fea000383ffff */
.L_x_17:
[----:B------:R-:W-:Y:S01]  /*1be0*/  BSSY B1, `(.L_x_48) ;  /* 0x000000a000017945 */ /* 0x000fe20003800000 */
[----:B------:R-:W-:Y:S01]  /*1bf0*/  IMAD.MOV.U32 R9, RZ, RZ, 0x0 ;  /* 0x00000000ff097424 */ /* 0x000fe200078e00ff */
[----:B0-----:R-:W-:Y:S01]  /*1c00*/  MOV R11, 0x0 ;  /* 0x00000000000b7802 */ /* 0x001fe20000000f00 */
[----:B------:R-:W-:-:S07]  /*1c10*/  IMAD.MOV.U32 R8, RZ, RZ, -0x1 ;  /* 0xffffffffff087424 */ /* 0x000fce00078e00ff */
[----:B-----5:R-:W-:Y:S05]  /*1c20*/  WARPSYNC.COLLECTIVE.ALL `(.L_x_49) ;  /* 0x0000000000147948 */ /* 0x020fea0003c00000 */
[----:B------:R-:W-:-:S04]  /*1c30*/  SHF.L.U32 R11, R11, 0x10, RZ ;  /* 0x000000100b0b7819 */ /* 0x000fc800000006ff */
[----:B------:R-:W-:-:S05]  /*1c40*/  LOP3.LUT R11, R11, 0xf, R9, 0xf8, !PT ;  /* 0x0000000f0b0b7812 */ /* 0x000fca00078ef809 */
[----:B------:R0:W-:Y:S02]  /*1c50*/  BAR.SYNC.DEFER_BLOCKING R11, R11 ;  /* 0x0000000b0000731d */ /* 0x0001e40000010000 */
[----:B0-----:R-:W-:-:S04]  /*1c60*/  SHF.R.U32 R11, R11, 0x10, RZ ;  /* 0x000000100b0b7819 */ /* 0x001fc800000016ff */
[----:B-----5:R-:W-:Y:S05]  /*1c70*/  ENDCOLLECTIVE ;  /* 0x000000000000791b */ /* 0x020fea0003800000 */
.L_x_49:
[----:B------:R-:W-:Y:S05]  /*1c80*/  BSYNC B1 ;  /* 0x0000000000017941 */ /* 0x000fea0003800000 */
.L_x_48:
[----:B------:R-:W-:Y:S05]  /*1c90*/  BRA `(.L_x_50) ;  /* 0xfffffff000bc7947 */ /* 0x000fea000383ffff */
.L_x_21:
        /* <DEDUP_REMOVED lines=10> */
.L_x_52:
[----:B------:R-:W-:Y:S05]  /*1d40*/  BSYNC B1 ;  /* 0x0000000000017941 */ /* 0x000fea0003800000 */
.L_x_51:
[----:B------:R-:W-:Y:S05]  /*1d50*/  BRA `(.L_x_53) ;  /* 0xfffffff000f87947 */ /* 0x000fea000383ffff */
.L_x_28:
[----:B------:R-:W-:Y:S01]  /*1d60*/  BSSY B1, `(.L_x_54) ;  /* 0x000000a000017945 */ /* 0x000fe20003800000 */
[----:B0-----:R-:W-:Y:S01]  /*1d70*/  IMAD.MOV.U32 R9, RZ, RZ, 0x0 ;  /* 0x00000000ff097424 */ /* 0x001fe200078e00ff */
[----:B------:R-:W-:Y:S01]  /*1d80*/  MOV R11, 0x0 ;  /* 0x00000000000b7802 */ /* 0x000fe20000000f00 */
[----:B------:R-:W-:-:S07]  /*1d90*/  IMAD.MOV.U32 R8, RZ, RZ, -0x1 ;  /* 0xffffffffff087424 */ /* 0x000fce00078e00ff */
[----:B-----5:R-:W-:Y:S05]  /*1da0*/  WARPSYNC.COLLECTIVE.ALL `(.L_x_55) ;  /* 0x0000000000147948 */ /* 0x020fea0003c00000 */
[----:B------:R-:W-:-:S04]  /*1db0*/  SHF.L.U32 R11, R11, 0x10, RZ ;  /* 0x000000100b0b7819 */ /* 0x000fc800000006ff */
[----:B------:R-:W-:-:S05]  /*1dc0*/  LOP3.LUT R11, R11, 0xf, R9, 0xf8, !PT ;  /* 0x0000000f0b0b7812 */ /* 0x000fca00078ef809 */
[----:B------:R0:W-:Y:S02]  /*1dd0*/  BAR.SYNC.DEFER_BLOCKING R11, R11 ;  /* 0x0000000b0000731d */ /* 0x0001e40000010000 */
[----:B0-----:R-:W-:-:S04]  /*1de0*/  SHF.R.U32 R11, R11, 0x10, RZ ;  /* 0x000000100b0b7819 */ /* 0x001fc800000016ff */
[----:B-----5:R-:W-:Y:S05]  /*1df0*/  ENDCOLLECTIVE ;  /* 0x000000000000791b */ /* 0x020fea0003800000 */
.L_x_55:
[----:B------:R-:W-:Y:S05]  /*1e00*/  BSYNC B1 ;  /* 0x0000000000017941 */ /* 0x000fea0003800000 */
.L_x_54:
[----:B------:R-:W-:Y:S05]  /*1e10*/  BRA `(.L_x_56) ;  /* 0xfffffff400847947 */ /* 0x000fea000383ffff */
.L_x_32:
[----:B------:R-:W-:Y:S01]  /*1e20*/  HFMA2 R11, -RZ, RZ, 0, 0 ;  /* 0x00000000ff0b7431 */ /* 0x000fe200000001ff */
[----:B------:R-:W-:Y:S01]  /*1e30*/  BSSY B1, `(.L_x_57) ;  /* 0x0000009000017945 */ /* 0x000fe20003800000 */
[----:B0-----:R-:W-:Y:S02]  /*1e40*/  IMAD.MOV.U32 R9, RZ, RZ, 0x0 ;  /* 0x00000000ff097424 */ /* 0x001fe400078e00ff */
[----:B------:R-:W-:-:S07]  /*1e50*/  IMAD.MOV.U32 R8, RZ, RZ, -0x1 ;  /* 0xffffffffff087424 */ /* 0x000fce00078e00ff */
[----:B-----5:R-:W-:Y:S05]  /*1e60*/  WARPSYNC.COLLECTIVE.ALL `(.L_x_58) ;  /* 0x0000000000147948 */ /* 0x020fea0003c00000 */
[----:B------:R-:W-:-:S04]  /*1e70*/  SHF.L.U32 R11, R11, 0x10, RZ ;  /* 0x000000100b0b7819 */ /* 0x000fc800000006ff */
[----:B------:R-:W-:-:S05]  /*1e80*/  LOP3.LUT R11, R11, 0xf, R9, 0xf8, !PT ;  /* 0x0000000f0b0b7812 */ /* 0x000fca00078ef809 */
[----:B------:R0:W-:Y:S02]  /*1e90*/  BAR.SYNC.DEFER_BLOCKING R11, R11 ;  /* 0x0000000b0000731d */ /* 0x0001e40000010000 */
[----:B0-----:R-:W-:-:S04]  /*1ea0*/  SHF.R.U32 R11, R11, 0x10, RZ ;  /* 0x000000100b0b7819 */ /* 0x001fc800000016ff */
[----:B-----5:R-:W-:Y:S05]  /*1eb0*/  ENDCOLLECTIVE ;  /* 0x000000000000791b */ /* 0x020fea0003800000 */
.L_x_58:
[----:B------:R-:W-:Y:S05]  /*1ec0*/  BSYNC B1 ;  /* 0x0000000000017941 */ /* 0x000fea0003800000 */
.L_x_57:
[----:B------:R-:W-:Y:S05]  /*1ed0*/  BRA `(.L_x_59) ;  /* 0xfffffff400c07947 */ /* 0x000fea000383ffff */
.L_x_39:
        /* <DEDUP_REMOVED lines=10> */
.L_x_61:
[----:B------:R-:W-:Y:S05]  /*1f80*/  BSYNC B1 ;  /* 0x0000000000017941 */ /* 0x000fea0003800000 */
.L_x_60:
[----:B------:R-:W-:Y:S05]  /*1f90*/  BRA `(.L_x_62) ;  /* 0xfffffff800487947 */ /* 0x000fea000383ffff */
.L_x_43:
        /* <DEDUP_REMOVED lines=10> */
.L_x_64:
[----:B------:R-:W-:Y:S05]  /*2040*/  BSYNC B1 ;  /* 0x0000000000017941 */ /* 0x000fea0003800000 */
.L_x_63:
[----:B------:R-:W-:Y:S05]  /*2050*/  BRA `(.L_x_65) ;  /* 0xfffffff800847947 */ /* 0x000fea000383ffff */
.L_x_66:
[----:B------:R-:W-:-:S00]  /*2060*/  BRA `(.L_x_66) ;  /* 0xfffffffc00fc7947 */ /* 0x000fc0000383ffff */
[----:B------:R-:W-:-:S00]  /*2070*/  NOP ;  /* 0x0000000000007918 */ /* 0x000fc00000000000 */
        /* <DEDUP_REMOVED lines=8> */
.L_x_68:


//--------------------- .text._Z12process_diagPiPKiiS1_iiii --------------------------
	.section	.text._Z12process_diagPiPKiiS1_iiii,"ax",@progbits
	.align	128
        .global         _Z12process_diagPiPKiiS1_iiii
        .type           _Z12process_diagPiPKiiS1_iiii,@function
        .size           _Z12process_diagPiPKiiS1_iiii,(.L_x_69 - _Z12process_diagPiPKiiS1_iiii)
        .other          _Z12process_diagPiPKiiS1_iiii,@"STO_CUDA_ENTRY STV_DEFAULT"
_Z12process_diagPiPKiiS1_iiii:
.text._Z12process_diagPiPKiiS1_iiii:
[----:B------:R-:W-:Y:S01]  /*0000*/  LDC R1, c[0x0][0x37c] ;  /* 0x0000df00ff017b82 */ /* 0x000fe20000000800 */
[----:B------:R-:W0:Y:S07]  /*0010*/  S2R R3, SR_TID.X ;  /* 0x0000000000037919 */ /* 0x000e2e0000002100 */
[----:B------:R-:W0:Y:S01]  /*0020*/  S2UR UR4, SR_CTAID.X ;  /* 0x00000000000479c3 */ /* 0x000e220000002500 */
[----:B------:R-:W1:Y:S07]  /*0030*/  LDCU UR5, c[0x0][0x3ac] ;  /* 0x00007580ff0577ac */ /* 0x000e6e0008000800 */
[----:B------:R-:W0:Y:S02]  /*0040*/  LDC R0, c[0x0][0x360] ;  /* 0x0000d800ff007b82 */ /* 0x000e240000000800 */
[----:B0-----:R-:W-:-:S05]  /*0050*/  IMAD R0, R0, UR4, R3 ;  /* 0x0000000400007c24 */ /* 0x001fca000f8e0203 */
[----:B-1----:R-:W-:-:S13]  /*0060*/  ISETP.GE.AND P0, PT, R0, UR5, PT ;  /* 0x0000000500007c0c */ /* 0x002fda000bf06270 */
[----:B------:R-:W-:Y:S05]  /*0070*/  @P0 EXIT ;  /* 0x000000000000094d */ /* 0x000fea0003800000 */
[----:B------:R-:W0:Y:S01]  /*0080*/  LDC R13, c[0x0][0x390] ;  /* 0x0000e400ff0d7b82 */ /* 0x000e220000000800 */
[----:B------:R-:W1:Y:S01]  /*0090*/  LDCU UR8, c[0x0][0x3a8] ;  /* 0x00007500ff0877ac */ /* 0x000e620008000800 */
[----:B------:R-:W2:Y:S06]  /*00a0*/  LDCU UR5, c[0x0][0x3a4] ;  /* 0x00007480ff0577ac */ /* 0x000eac0008000800 */
[----:B------:R-:W3:Y:S01]  /*00b0*/  LDC.64 R6, c[0x0][0x388] ;  /* 0x0000e200ff067b82 */ /* 0x000ee20000000a00 */
[----:B------:R-:W4:Y:S07]  /*00c0*/  LDCU.64 UR6, c[0x0][0x358] ;  /* 0x00006b00ff0677ac */ /* 0x000f2e0008000a00 */
[----:B------:R-:W5:Y:S01]  /*00d0*/  LDC.64 R2, c[0x0][0x380] ;  /* 0x0000e000ff027b82 */ /* 0x000f620000000a00 */
[----:B-1----:R-:W-:Y:S01]  /*00e0*/  IADD3 R17, PT, PT, R0, UR8, RZ ;  /* 0x0000000800117c10 */ /* 0x002fe2000fffe0ff */
[----:B--2---:R-:W-:-:S06]  /*00f0*/  ULOP3.LUT UR4, URZ, UR5, URZ, 0x33, !UPT ;  /* 0x00000005ff047292 */ /* 0x004fcc000f8e33ff */
[----:B------:R-:W1:Y:S01]  /*0100*/  LDC.64 R10, c[0x0][0x398] ;  /* 0x0000e600ff0a7b82 */ /* 0x000e620000000a00 */
[----:B------:R-:W-:Y:S02]  /*0110*/  IADD3 R15, PT, PT, R0, UR5, RZ ;  /* 0x00000005000f7c10 */ /* 0x000fe4000fffe0ff */
[----:B0-----:R-:W-:Y:S02]  /*0120*/  IADD3 R5, PT, PT, R17, R13, RZ ;  /* 0x0000000d11057210 */ /* 0x001fe40007ffe0ff */
[----:B------:R-:W-:Y:S01]  /*0130*/  IADD3 R13, PT, PT, R13, UR4, -R0 ;  /* 0x000000040d0d7c10 */ /* 0x000fe2000fffe800 */
[----:B---3--:R-:W-:-:S04]  /*0140*/  IMAD.WIDE R8, R15, 0x4, R6 ;  /* 0x000000040f087825 */ /* 0x008fc800078e0206 */
[----:B------:R-:W-:Y:S02]  /*0150*/  IMAD.WIDE R6, R13, 0x4, R6 ;  /* 0x000000040d067825 */ /* 0x000fe400078e0206 */
[----:B----4-:R-:W2:Y:S02]  /*0160*/  LDG.E R8, desc[UR6][R8.64] ;  /* 0x0000000608087981 */ /* 0x010ea4000c1e1900 */
[----:B-----5:R-:W-:Y:S02]  /*0170*/  IMAD.WIDE R4, R5, 0x4, R2 ;  /* 0x0000000405047825 */ /* 0x020fe400078e0202 */
[----:B------:R-:W3:Y:S04]  /*0180*/  LDG.E R6, desc[UR6][R6.64] ;  /* 0x0000000606067981 */ /* 0x000ee8000c1e1900 */
[----:B------:R-:W2:Y:S01]  /*0190*/  LDG.E R13, desc[UR6][R4.64] ;  /* 0x00000006040d7981 */ /* 0x000ea2000c1e1900 */
[----:B-1----:R-:W-:-:S06]  /*01a0*/  IMAD.WIDE R10, R17, 0x4, R10 ;  /* 0x00000004110a7825 */ /* 0x002fcc00078e020a */
[----:B------:R-:W3:Y:S01]  /*01b0*/  LDG.E R11, desc[UR6][R10.64] ;  /* 0x000000060a0b7981 */ /* 0x000ee2000c1e1900 */
[----:B------:R-:W-:Y:S01]  /*01c0*/  IMAD.WIDE R2, R15, 0x4, R2 ;  /* 0x000000040f027825 */ /* 0x000fe200078e0202 */
[----:B--2---:R-:W-:-:S04]  /*01d0*/  ISETP.GT.AND P0, PT, R8, R13, PT ;  /* 0x0000000d0800720c */ /* 0x004fc80003f04270 */
[----:B---3--:R-:W-:-:S04]  /*01e0*/  ISETP.EQ.OR P0, PT, R6, R11, P0 ;  /* 0x0000000b0600720c */ /* 0x008fc80000702670 */
[----:B------:R-:W-:Y:S02]  /*01f0*/  SEL R15, R13, R8, P0 ;  /* 0x000000080d0f7207 */ /* 0x000fe40000000000 */
[----:B------:R-:W-:-:S03]  /*0200*/  SEL R13, R8, R13, P0 ;  /* 0x0000000d080d7207 */ /* 0x000fc60000000000 */
[----:B------:R-:W-:Y:S04]  /*0210*/  STG.E desc[UR6][R2.64], R15 ;  /* 0x0000000f02007986 */ /* 0x000fe8000c101906 */
[----:B------:R-:W-:Y:S01]  /*0220*/  STG.E desc[UR6][R4.64], R13 ;  /* 0x0000000d04007986 */ /* 0x000fe2000c101906 */
[----:B------:R-:W-:Y:S05]  /*0230*/  EXIT ;  /* 0x000000000000794d */ /* 0x000fea0003800000 */
.L_x_67:
        /* <DEDUP_REMOVED lines=12> */
.L_x_69:


//--------------------- .nv.shared.reserved.0     --------------------------
	.section	.nv.shared.reserved.0,"aw",@nobits
	.weak		__nv_reservedSMEM_offset_0_alias
	.size		__nv_reservedSMEM_offset_0_alias, 0, 64
	.other		__nv_reservedSMEM_offset_0_alias,@"STO_CUDA_RESERVED_SHARED STV_DEFAULT"
__nv_reservedSMEM_offset_0_alias:
	.zero		0
	.zero		64


//--------------------- .nv.constant0._Z36semi_local_withoutif_prestored_leftsPKiiS0_iPiii --------------------------
	.section	.nv.constant0._Z36semi_local_withoutif_prestored_leftsPKiiS0_iPiii,"a",@progbits
	.sectionflags	@""
	.align	4
.nv.constant0._Z36semi_local_withoutif_prestored_leftsPKiiS0_iPiii:
	.zero		944


//--------------------- .nv.constant0._Z12process_diagPiPKiiS1_iiii --------------------------
	.section	.nv.constant0._Z12process_diagPiPKiiS1_iiii,"a",@progbits
	.sectionflags	@""
	.align	4
.nv.constant0._Z12process_diagPiPKiiS1_iiii:
	.zero		944


//--------------------- SYMBOLS --------------------------

	.type		.nv.reservedSmem.offset0,@object
	.size		.nv.reservedSmem.offset0,0x4
